	.target	sm_90a

	.elftype	@"ET_EXEC"


//--------------------- .note.nv.tkinfo           --------------------------
	.section	.note.nv.tkinfo,"",@"SHT_NOTE"
	.sectionflags	@"SHF_NOTE_NV_TKINFO"
	.tkinfo
        /*0018*/ 	.word	0x00000002
        /*0030*/ 	.string	""
        /*0030*/ 	.string	"ptxas"
        /*0030*/ 	.string	"Cuda compilation tools, release 13.0, V13.0.88"
        /*0030*/ 	.string	"Build cuda_13.0.r13.0/compiler.36424714_0"
        /*0030*/ 	.string	"-arch sm_90a -m 64 "



//--------------------- .note.nv.cuinfo           --------------------------
	.section	.note.nv.cuinfo,"",@"SHT_NOTE"
	.sectionflags	@"SHF_NOTE_NV_CUINFO"
        /*0018*/ 	.short	0x0002
        /*001a*/ 	.short	0x005a
        /*001c*/ 	.short	0x0082
	.zero		2


//--------------------- .nv.info                  --------------------------
	.section	.nv.info,"",@"SHT_CUDA_INFO"
	.align	4


	//----- nvinfo : EIATTR_REGCOUNT
	.align		4
        /*0000*/ 	.byte	0x04, 0x2f
        /*0002*/ 	.short	(.L_15 - .L_14)
	.align		4
.L_14:
        /*0004*/ 	.word	index@(_ZN7cutlass13device_kernelINS_4gemm6kernel13GemmUniversalIN4cute5tupleIJiiiiEEENS1_10collective13CollectiveMmaINS1_34MainloopSm90TmaGmmaWarpSpecializedILi3ENS5_IJNS4_1CILi4EEESB_NSA_ILi1EEEEEENS1_35KernelTmaWarpSpecializedCooperativeEEENS5_IJNSA_ILi128EEESG_NSA_ILi64EEEEEENS_6half_tENS5_IJSC_llEEESJ_SK_NS4_8TiledMMAINS4_8MMA_AtomIJNS4_4SM904GMMA26MMA_64x128x16_F32F16F16_SSILNSO_5MajorE1ELSQ_1ELNSO_7ScaleInE1ELSR_1EEEEEENS4_6LayoutINS5_IJNSA_ILi2EEESC_SC_EEENS5_IJSC_NSA_ILi0EEESX_EEEEENS5_IJNS4_10UnderscoreES10_S10_EEEEENS4_23SM90_TMA_LOAD_MULTICASTENS4_14ComposedLayoutINS4_7SwizzleILi3ELi4ELi3EEENS4_18smem_ptr_flag_bitsILi16EEENSU_INS5_IJSH_NSA_ILi8EEEEEENS5_IJSC_SH_EEEEEEEvNS4_8identityES13_S1D_vS1E_EENS_8epilogue10collective6detail29Sm90TmaWarpSpecializedAdapterINS1H_15DefaultEpilogueISJ_NS5_IJlSC_lEEES1L_NS1G_6thread17LinearCombinationISJ_Li1EffLNS1M_9ScaleType4KindE0ELNS_15FloatRoundStyleE2ESJ_EENS1_15EpilogueDefaultEEEEEvvEEEEvNT_6ParamsE)
        /*0008*/ 	.word	0x000000a8


	//----- nvinfo : EIATTR_FRAME_SIZE
	.align		4
.L_15:
        /*000c*/ 	.byte	0x04, 0x11
        /*000e*/ 	.short	(.L_17 - .L_16)
	.align		4
.L_16:
        /*0010*/ 	.word	index@(_ZN7cutlass13device_kernelINS_4gemm6kernel13GemmUniversalIN4cute5tupleIJiiiiEEENS1_10collective13CollectiveMmaINS1_34MainloopSm90TmaGmmaWarpSpecializedILi3ENS5_IJNS4_1CILi4EEESB_NSA_ILi1EEEEEENS1_35KernelTmaWarpSpecializedCooperativeEEENS5_IJNSA_ILi128EEESG_NSA_ILi64EEEEEENS_6half_tENS5_IJSC_llEEESJ_SK_NS4_8TiledMMAINS4_8MMA_AtomIJNS4_4SM904GMMA26MMA_64x128x16_F32F16F16_SSILNSO_5MajorE1ELSQ_1ELNSO_7ScaleInE1ELSR_1EEEEEENS4_6LayoutINS5_IJNSA_ILi2EEESC_SC_EEENS5_IJSC_NSA_ILi0EEESX_EEEEENS5_IJNS4_10UnderscoreES10_S10_EEEEENS4_23SM90_TMA_LOAD_MULTICASTENS4_14ComposedLayoutINS4_7SwizzleILi3ELi4ELi3EEENS4_18smem_ptr_flag_bitsILi16EEENSU_INS5_IJSH_NSA_ILi8EEEEEENS5_IJSC_SH_EEEEEEEvNS4_8identityES13_S1D_vS1E_EENS_8epilogue10collective6detail29Sm90TmaWarpSpecializedAdapterINS1H_15DefaultEpilogueISJ_NS5_IJlSC_lEEES1L_NS1G_6thread17LinearCombinationISJ_Li1EffLNS1M_9ScaleType4KindE0ELNS_15FloatRoundStyleE2ESJ_EENS1_15EpilogueDefaultEEEEEvvEEEEvNT_6ParamsE)
        /*0014*/ 	.word	0x00000000


	//----- nvinfo : EIATTR_MIN_STACK_SIZE
	.align		4
.L_17:
        /*0018*/ 	.byte	0x04, 0x12
        /*001a*/ 	.short	(.L_19 - .L_18)
	.align		4
.L_18:
        /*001c*/ 	.word	index@(_ZN7cutlass13device_kernelINS_4gemm6kernel13GemmUniversalIN4cute5tupleIJiiiiEEENS1_10collective13CollectiveMmaINS1_34MainloopSm90TmaGmmaWarpSpecializedILi3ENS5_IJNS4_1CILi4EEESB_NSA_ILi1EEEEEENS1_35KernelTmaWarpSpecializedCooperativeEEENS5_IJNSA_ILi128EEESG_NSA_ILi64EEEEEENS_6half_tENS5_IJSC_llEEESJ_SK_NS4_8TiledMMAINS4_8MMA_AtomIJNS4_4SM904GMMA26MMA_64x128x16_F32F16F16_SSILNSO_5MajorE1ELSQ_1ELNSO_7ScaleInE1ELSR_1EEEEEENS4_6LayoutINS5_IJNSA_ILi2EEESC_SC_EEENS5_IJSC_NSA_ILi0EEESX_EEEEENS5_IJNS4_10UnderscoreES10_S10_EEEEENS4_23SM90_TMA_LOAD_MULTICASTENS4_14ComposedLayoutINS4_7SwizzleILi3ELi4ELi3EEENS4_18smem_ptr_flag_bitsILi16EEENSU_INS5_IJSH_NSA_ILi8EEEEEENS5_IJSC_SH_EEEEEEEvNS4_8identityES13_S1D_vS1E_EENS_8epilogue10collective6detail29Sm90TmaWarpSpecializedAdapterINS1H_15DefaultEpilogueISJ_NS5_IJlSC_lEEES1L_NS1G_6thread17LinearCombinationISJ_Li1EffLNS1M_9ScaleType4KindE0ELNS_15FloatRoundStyleE2ESJ_EENS1_15EpilogueDefaultEEEEEvvEEEEvNT_6ParamsE)
        /*0020*/ 	.word	0x00000000
.L_19:


//--------------------- .nv.compat                --------------------------
	.section	.nv.compat,"",@"SHT_CUDA_COMPAT_INFO"
	.align	4
        /*0000*/ 	.byte	0x02, 0x09, 0x01, 0x00, 0x02, 0x02, 0x04, 0x00, 0x02, 0x05, 0x05, 0x00, 0x03, 0x07, 0x01, 0x01
        /*0010*/ 	.byte	0x02, 0x03, 0x01, 0x00, 0x02, 0x06, 0x01, 0x00, 0x04, 0x0b, 0x08, 0x00, 0x00, 0x00, 0x00, 0x00
        /*0020*/ 	.byte	0x00, 0x00, 0x00, 0x00


//--------------------- .nv.info._ZN7cutlass13device_kernelINS_4gemm6kernel13GemmUniversalIN4cute5tupleIJiiiiEEENS1_10collective13CollectiveMmaINS1_34MainloopSm90TmaGmmaWarpSpecializedILi3ENS5_IJNS4_1CILi4EEESB_NSA_ILi1EEEEEENS1_35KernelTmaWarpSpecializedCooperativeEEENS5_IJNSA_ILi128EEESG_NSA_ILi64EEEEEENS_6half_tENS5_IJSC_llEEESJ_SK_NS4_8TiledMMAINS4_8MMA_AtomIJNS4_4SM904GMMA26MMA_64x128x16_F32F16F16_SSILNSO_5MajorE1ELSQ_1ELNSO_7ScaleInE1ELSR_1EEEEEENS4_6LayoutINS5_IJNSA_ILi2EEESC_SC_EEENS5_IJSC_NSA_ILi0EEESX_EEEEENS5_IJNS4_10UnderscoreES10_S10_EEEEENS4_23SM90_TMA_LOAD_MULTICASTENS4_14ComposedLayoutINS4_7SwizzleILi3ELi4ELi3EEENS4_18smem_ptr_flag_bitsILi16EEENSU_INS5_IJSH_NSA_ILi8EEEEEENS5_IJSC_SH_EEEEEEEvNS4_8identityES13_S1D_vS1E_EENS_8epilogue10collective6detail29Sm90TmaWarpSpecializedAdapterINS1H_15DefaultEpilogueISJ_NS5_IJlSC_lEEES1L_NS1G_6thread17LinearCombinationISJ_Li1EffLNS1M_9ScaleType4KindE0ELNS_15FloatRoundStyleE2ESJ_EENS1_15EpilogueDefaultEEEEEvvEEEEvNT_6ParamsE --------------------------
	.section	.nv.info._ZN7cutlass13device_kernelINS_4gemm6kernel13GemmUniversalIN4cute5tupleIJiiiiEEENS1_10collective13CollectiveMmaINS1_34MainloopSm90TmaGmmaWarpSpecializedILi3ENS5_IJNS4_1CILi4EEESB_NSA_ILi1EEEEEENS1_35KernelTmaWarpSpecializedCooperativeEEENS5_IJNSA_ILi128EEESG_NSA_ILi64EEEEEENS_6half_tENS5_IJSC_llEEESJ_SK_NS4_8TiledMMAINS4_8MMA_AtomIJNS4_4SM904GMMA26MMA_64x128x16_F32F16F16_SSILNSO_5MajorE1ELSQ_1ELNSO_7ScaleInE1ELSR_1EEEEEENS4_6LayoutINS5_IJNSA_ILi2EEESC_SC_EEENS5_IJSC_NSA_ILi0EEESX_EEEEENS5_IJNS4_10UnderscoreES10_S10_EEEEENS4_23SM90_TMA_LOAD_MULTICASTENS4_14ComposedLayoutINS4_7SwizzleILi3ELi4ELi3EEENS4_18smem_ptr_flag_bitsILi16EEENSU_INS5_IJSH_NSA_ILi8EEEEEENS5_IJSC_SH_EEEEEEEvNS4_8identityES13_S1D_vS1E_EENS_8epilogue10collective6detail29Sm90TmaWarpSpecializedAdapterINS1H_15DefaultEpilogueISJ_NS5_IJlSC_lEEES1L_NS1G_6thread17LinearCombinationISJ_Li1EffLNS1M_9ScaleType4KindE0ELNS_15FloatRoundStyleE2ESJ_EENS1_15EpilogueDefaultEEEEEvvEEEEvNT_6ParamsE,"",@"SHT_CUDA_INFO"
	.sectionflags	@""
	.align	4


	//----- nvinfo : EIATTR_CUDA_API_VERSION
	.align		4
        /*0000*/ 	.byte	0x04, 0x37
        /*0002*/ 	.short	(.L_21 - .L_20)
.L_20:
        /*0004*/ 	.word	0x00000082


	//----- nvinfo : EIATTR_KPARAM_INFO
	.align		4
.L_21:
        /*0008*/ 	.byte	0x04, 0x17
        /*000a*/ 	.short	(.L_23 - .L_22)
.L_22:
        /*000c*/ 	.word	0x00000000
        /*0010*/ 	.short	0x0000
        /*0012*/ 	.short	0x0070
        /*0014*/ 	.byte	0x00, 0xf0, 0x01, 0x10


	//----- nvinfo : EIATTR_SPARSE_MMA_MASK
	.align		4
.L_23:
        /*0018*/ 	.byte	0x03, 0x50
        /*001a*/ 	.short	0x0000


	//----- nvinfo : EIATTR_MAXREG_COUNT
	.align		4
        /*001c*/ 	.byte	0x03, 0x1b
        /*001e*/ 	.short	0x00a8


	//----- nvinfo : EIATTR_NUM_BARRIERS
	.align		4
        /*0020*/ 	.byte	0x02, 0x4c
        /*0022*/ 	.byte	0x01
	.zero		1


	//----- nvinfo : EIATTR_EXTERNS
	.align		4
        /*0024*/ 	.byte	0x04, 0x0f
        /*0026*/ 	.short	(.L_25 - .L_24)


	//   ....[0]....
	.align		4
.L_24:
        /*0028*/ 	.word	index@(__assertfail)


	//----- nvinfo : EIATTR_MERCURY_ISA_VERSION
	.align		4
.L_25:
        /*002c*/ 	.byte	0x03, 0x5f
        /*002e*/ 	.short	0x0101


	//----- nvinfo : EIATTR_INT_WARP_WIDE_INSTR_OFFSETS
	.align		4
        /*0030*/ 	.byte	0x04, 0x31
        /*0032*/ 	.short	(.L_27 - .L_26)


	//   ....[0]....
.L_26:
        /*0034*/ 	.word	0x000004c0


	//   ....[1]....
        /*0038*/ 	.word	0x000004e0


	//   ....[2]....
        /*003c*/ 	.word	0x00000690


	//   ....[3]....
        /*0040*/ 	.word	0x00001ef0


	//----- nvinfo : EIATTR_COOP_GROUP_MASK_REGIDS
	.align		4
.L_27:
        /*0044*/ 	.byte	0x04, 0x29
        /*0046*/ 	.short	(.L_29 - .L_28)


	//   ....[0]....
.L_28:
        /*0048*/ 	.word	0xffffffff


	//   ....[1]....
        /*004c*/ 	.word	0xffffffff


	//   ....[2]....
        /*0050*/ 	.word	0xffffffff


	//   ....[3]....
        /*0054*/ 	.word	0xffffffff


	//   ....[4]....
        /*0058*/ 	.word	0xffffffff


	//   ....[5]....
        /*005c*/ 	.word	0xffffffff


	//----- nvinfo : EIATTR_COOP_GROUP_INSTR_OFFSETS
	.align		4
.L_29:
        /*0060*/ 	.byte	0x04, 0x28
        /*0062*/ 	.short	(.L_31 - .L_30)


	//   ....[0]....
.L_30:
        /*0064*/ 	.word	0x00000060


	//   ....[1]....
        /*0068*/ 	.word	0x00000070


	//   ....[2]....
        /*006c*/ 	.word	0x00000130


	//   ....[3]....
        /*0070*/ 	.word	0x000002e0


	//   ....[4]....
        /*0074*/ 	.word	0x00000800


	//   ....[5]....
        /*0078*/ 	.word	0x00001480


	//----- nvinfo : EIATTR_REG_RECONFIG
	.align		4
.L_31:
        /*007c*/ 	.byte	0x01, 0x54
	.zero		2


	//----- nvinfo : EIATTR_SYSCALL_OFFSETS
	.align		4
        /*0080*/ 	.byte	0x04, 0x46
        /*0082*/ 	.short	(.L_33 - .L_32)


	//   ....[0]....
.L_32:
        /*0084*/ 	.word	0x00001660


	//----- nvinfo : EIATTR_MBARRIER_INSTR_OFFSETS
	.align		4
.L_33:
        /*0088*/ 	.byte	0x04, 0x39
        /*008a*/ 	.short	(.L_35 - .L_34)


	//   ....[0]....
.L_34:
        /*008c*/ 	.word	0x00000250
        /*0090*/ 	.word	0x000000ff
        /*0094*/ 	.word	0x00000000
        /*0098*/ 	.short	0x0100
        /*009a*/ 	.byte	0x08
	.zero		1


	//   ....[1]....
        /*009c*/ 	.word	0x00000260
        /*00a0*/ 	.word	0x000000ff
        /*00a4*/ 	.word	0x00000018
        /*00a8*/ 	.short	0x0100
        /*00aa*/ 	.byte	0x08
	.zero		1


	//   ....[2]....
        /*00ac*/ 	.word	0x00000270
        /*00b0*/ 	.word	0x000000ff
        /*00b4*/ 	.word	0x00000008
        /*00b8*/ 	.short	0x0100
        /*00ba*/ 	.byte	0x08
	.zero		1


	//   ....[3]....
        /*00bc*/ 	.word	0x00000280
        /*00c0*/ 	.word	0x000000ff
        /*00c4*/ 	.word	0x00000020
        /*00c8*/ 	.short	0x0100
        /*00ca*/ 	.byte	0x08
	.zero		1


	//   ....[4]....
        /*00cc*/ 	.word	0x00000290
        /*00d0*/ 	.word	0x000000ff
        /*00d4*/ 	.word	0x00000010
        /*00d8*/ 	.short	0x0100
        /*00da*/ 	.byte	0x08
	.zero		1


	//   ....[5]....
        /*00dc*/ 	.word	0x000002a0
        /*00e0*/ 	.word	0x000000ff
        /*00e4*/ 	.word	0x00000028
        /*00e8*/ 	.short	0x0100
        /*00ea*/ 	.byte	0x08
	.zero		1


	//   ....[6]....
        /*00ec*/ 	.word	0x00000710
        /*00f0*/ 	.word	0x000000ff
        /*00f4*/ 	.word	0x00000040
        /*00f8*/ 	.short	0x0100
        /*00fa*/ 	.byte	0x06
	.zero		1


	//   ....[7]....
        /*00fc*/ 	.word	0x000007b0
        /*0100*/ 	.word	0x000000ff
        /*0104*/ 	.word	0x00000048
        /*0108*/ 	.short	0x0100
        /*010a*/ 	.byte	0x06
	.zero		1


	//   ....[8]....
        /*010c*/ 	.word	0x00001720
        /*0110*/ 	.word	0x00000003
        /*0114*/ 	.word	0x00000000
        /*0118*/ 	.short	0x010a
        /*011a*/ 	.byte	0x3f
	.zero		1


	//   ....[9]....
        /*011c*/ 	.word	0x00001780
        /*0120*/ 	.word	0x00000003
        /*0124*/ 	.word	0x00000000
        /*0128*/ 	.short	0x010a
        /*012a*/ 	.byte	0x3f
	.zero		1


	//   ....[10]....
        /*012c*/ 	.word	0x00001b00
        /*0130*/ 	.word	0x00000005
        /*0134*/ 	.word	0x00000000
        /*0138*/ 	.short	0x010a
        /*013a*/ 	.byte	0x3f
	.zero		1


	//   ....[11]....
        /*013c*/ 	.word	0x00001b40
        /*0140*/ 	.word	0x00000005
        /*0144*/ 	.word	0x00000000
        /*0148*/ 	.short	0x010a
        /*014a*/ 	.byte	0x3f
	.zero		1


	//   ....[12]....
        /*014c*/ 	.word	0x00001da0
        /*0150*/ 	.word	0x00000004
        /*0154*/ 	.word	0x00000000
        /*0158*/ 	.short	0x0101
        /*015a*/ 	.byte	0x3f
	.zero		1


	//   ....[13]....
        /*015c*/ 	.word	0x00001f90
        /*0160*/ 	.word	0x00000000
        /*0164*/ 	.word	0x00000000
        /*0168*/ 	.short	0x0101
        /*016a*/ 	.byte	0x3f
	.zero		1


	//   ....[14]....
        /*016c*/ 	.word	0x00007210
        /*0170*/ 	.word	0x00000015
        /*0174*/ 	.word	0x00000018
        /*0178*/ 	.short	0x010a
        /*017a*/ 	.byte	0x3f
	.zero		1


	//   ....[15]....
        /*017c*/ 	.word	0x000076a0
        /*0180*/ 	.word	0x00000006
        /*0184*/ 	.word	0x00000048
        /*0188*/ 	.short	0x0101
        /*018a*/ 	.byte	0x3f
	.zero		1


	//   ....[16]....
        /*018c*/ 	.word	0x00007dd0
        /*0190*/ 	.word	0x00000007
        /*0194*/ 	.word	0x00000000
        /*0198*/ 	.short	0x010a
        /*019a*/ 	.byte	0x3f
	.zero		1


	//   ....[17]....
        /*019c*/ 	.word	0x00007e50
        /*01a0*/ 	.word	0x00000006
        /*01a4*/ 	.word	0x00000000
        /*01a8*/ 	.short	0x010a
        /*01aa*/ 	.byte	0x3f
	.zero		1


	//   ....[18]....
        /*01ac*/ 	.word	0x00007ee0
        /*01b0*/ 	.word	0x00000003
        /*01b4*/ 	.word	0x00000000
        /*01b8*/ 	.short	0x010a
        /*01ba*/ 	.byte	0x3f
	.zero		1


	//   ....[19]....
        /*01bc*/ 	.word	0x00007f40
        /*01c0*/ 	.word	0x00000003
        /*01c4*/ 	.word	0x00000000
        /*01c8*/ 	.short	0x010a
        /*01ca*/ 	.byte	0x3f
	.zero		1


	//   ....[20]....
        /*01cc*/ 	.word	0x00007f90
        /*01d0*/ 	.word	0x00000005
        /*01d4*/ 	.word	0x00000000
        /*01d8*/ 	.short	0x010a
        /*01da*/ 	.byte	0x3f
	.zero		1


	//   ....[21]....
        /*01dc*/ 	.word	0x00008060
        /*01e0*/ 	.word	0x00000015
        /*01e4*/ 	.word	0x00000018
        /*01e8*/ 	.short	0x010a
        /*01ea*/ 	.byte	0x3f
	.zero		1


	//   ....[22]....
        /*01ec*/ 	.word	0x00008130
        /*01f0*/ 	.word	0x00000007
        /*01f4*/ 	.word	0x00000000
        /*01f8*/ 	.short	0x010a
        /*01fa*/ 	.byte	0x3f
	.zero		1


	//   ....[23]....
        /*01fc*/ 	.word	0x00008180
        /*0200*/ 	.word	0x00000006
        /*0204*/ 	.word	0x00000000
        /*0208*/ 	.short	0x010a
        /*020a*/ 	.byte	0x3f
	.zero		1


	//----- nvinfo : EIATTR_NUM_MBARRIERS
	.align		4
.L_35:
        /*020c*/ 	.byte	0x03, 0x38
        /*020e*/ 	.short	0x0008


	//----- nvinfo : EIATTR_EXIT_INSTR_OFFSETS
	.align		4
        /*0210*/ 	.byte	0x04, 0x1c
        /*0212*/ 	.short	(.L_37 - .L_36)


	//   ....[0]....
.L_36:
        /*0214*/ 	.word	0x000009d0


	//   ....[1]....
        /*0218*/ 	.word	0x000011e0


	//   ....[2]....
        /*021c*/ 	.word	0x00006840


	//   ....[3]....
        /*0220*/ 	.word	0x00006da0


	//   ....[4]....
        /*0224*/ 	.word	0x00007f30


	//----- nvinfo : EIATTR_MAX_THREADS
	.align		4
.L_37:
        /*0228*/ 	.byte	0x04, 0x05
        /*022a*/ 	.short	(.L_39 - .L_38)
.L_38:
        /*022c*/ 	.word	0x00000180
        /*0230*/ 	.word	0x00000001
        /*0234*/ 	.word	0x00000001


	//----- nvinfo : EIATTR_CRS_STACK_SIZE
	.align		4
.L_39:
        /*0238*/ 	.byte	0x04, 0x1e
        /*023a*/ 	.short	(.L_41 - .L_40)
.L_40:
        /*023c*/ 	.word	0x00000000


	//----- nvinfo : EIATTR_CBANK_PARAM_SIZE
	.align		4
.L_41:
        /*0240*/ 	.byte	0x03, 0x19
        /*0242*/ 	.short	0x0470


	//----- nvinfo : EIATTR_PARAM_CBANK
	.align		4
        /*0244*/ 	.byte	0x04, 0x0a
        /*0246*/ 	.short	(.L_43 - .L_42)
	.align		4
.L_42:
        /*0248*/ 	.word	index@(.nv.constant0._ZN7cutlass13device_kernelINS_4gemm6kernel13GemmUniversalIN4cute5tupleIJiiiiEEENS1_10collective13CollectiveMmaINS1_34MainloopSm90TmaGmmaWarpSpecializedILi3ENS5_IJNS4_1CILi4EEESB_NSA_ILi1EEEEEENS1_35KernelTmaWarpSpecializedCooperativeEEENS5_IJNSA_ILi128EEESG_NSA_ILi64EEEEEENS_6half_tENS5_IJSC_llEEESJ_SK_NS4_8TiledMMAINS4_8MMA_AtomIJNS4_4SM904GMMA26MMA_64x128x16_F32F16F16_SSILNSO_5MajorE1ELSQ_1ELNSO_7ScaleInE1ELSR_1EEEEEENS4_6LayoutINS5_IJNSA_ILi2EEESC_SC_EEENS5_IJSC_NSA_ILi0EEESX_EEEEENS5_IJNS4_10UnderscoreES10_S10_EEEEENS4_23SM90_TMA_LOAD_MULTICASTENS4_14ComposedLayoutINS4_7SwizzleILi3ELi4ELi3EEENS4_18smem_ptr_flag_bitsILi16EEENSU_INS5_IJSH_NSA_ILi8EEEEEENS5_IJSC_SH_EEEEEEEvNS4_8identityES13_S1D_vS1E_EENS_8epilogue10collective6detail29Sm90TmaWarpSpecializedAdapterINS1H_15DefaultEpilogueISJ_NS5_IJlSC_lEEES1L_NS1G_6thread17LinearCombinationISJ_Li1EffLNS1M_9ScaleType4KindE0ELNS_15FloatRoundStyleE2ESJ_EENS1_15EpilogueDefaultEEEEEvvEEEEvNT_6ParamsE)
        /*024c*/ 	.short	0x0210
        /*024e*/ 	.short	0x0470


	//----- nvinfo : EIATTR_SW_WAR
	.align		4
.L_43:
        /*0250*/ 	.byte	0x04, 0x36
        /*0252*/ 	.short	(.L_45 - .L_44)
.L_44:
        /*0254*/ 	.word	0x00000008
.L_45:


//--------------------- .nv.callgraph             --------------------------
	.section	.nv.callgraph,"",@"SHT_CUDA_CALLGRAPH"
	.align	4
	.sectionentsize	8
	.align		4
        /*0000*/ 	.word	0x00000000
	.align		4
        /*0004*/ 	.word	0xffffffff
	.align		4
        /*0008*/ 	.word	index@(_ZN7cutlass13device_kernelINS_4gemm6kernel13GemmUniversalIN4cute5tupleIJiiiiEEENS1_10collective13CollectiveMmaINS1_34MainloopSm90TmaGmmaWarpSpecializedILi3ENS5_IJNS4_1CILi4EEESB_NSA_ILi1EEEEEENS1_35KernelTmaWarpSpecializedCooperativeEEENS5_IJNSA_ILi128EEESG_NSA_ILi64EEEEEENS_6half_tENS5_IJSC_llEEESJ_SK_NS4_8TiledMMAINS4_8MMA_AtomIJNS4_4SM904GMMA26MMA_64x128x16_F32F16F16_SSILNSO_5MajorE1ELSQ_1ELNSO_7ScaleInE1ELSR_1EEEEEENS4_6LayoutINS5_IJNSA_ILi2EEESC_SC_EEENS5_IJSC_NSA_ILi0EEESX_EEEEENS5_IJNS4_10UnderscoreES10_S10_EEEEENS4_23SM90_TMA_LOAD_MULTICASTENS4_14ComposedLayoutINS4_7SwizzleILi3ELi4ELi3EEENS4_18smem_ptr_flag_bitsILi16EEENSU_INS5_IJSH_NSA_ILi8EEEEEENS5_IJSC_SH_EEEEEEEvNS4_8identityES13_S1D_vS1E_EENS_8epilogue10collective6detail29Sm90TmaWarpSpecializedAdapterINS1H_15DefaultEpilogueISJ_NS5_IJlSC_lEEES1L_NS1G_6thread17LinearCombinationISJ_Li1EffLNS1M_9ScaleType4KindE0ELNS_15FloatRoundStyleE2ESJ_EENS1_15EpilogueDefaultEEEEEvvEEEEvNT_6ParamsE)
	.align		4
        /*000c*/ 	.word	index@(__assertfail)
	.align		4
        /*0010*/ 	.word	0x00000000
	.align		4
        /*0014*/ 	.word	0xfffffffe
	.align		4
        /*0018*/ 	.word	0x00000000
	.align		4
        /*001c*/ 	.word	0xfffffffd
	.align		4
        /*0020*/ 	.word	0x00000000
	.align		4
        /*0024*/ 	.word	0xfffffffc


//--------------------- .nv.constant4             --------------------------
	.section	.nv.constant4,"a",@progbits
	.align	8
	.align		8
.nv.constant4:
        /*0000*/ 	.dword	__assertfail
	.align		8
        /*0008*/ 	.dword	__unnamed_1
	.align		8
        /*0010*/ 	.dword	_ZN40_INTERNAL_6c06f790_4_k_cu_883a5a2f_292354cuda3std3__45__cpo5beginE
	.align		8
        /*0018*/ 	.dword	_ZN40_INTERNAL_6c06f790_4_k_cu_883a5a2f_292354cuda3std3__45__cpo3endE
	.align		8
        /*0020*/ 	.dword	_ZN40_INTERNAL_6c06f790_4_k_cu_883a5a2f_292354cuda3std3__45__cpo6cbeginE
	.align		8
        /*0028*/ 	.dword	_ZN40_INTERNAL_6c06f790_4_k_cu_883a5a2f_292354cuda3std3__45__cpo4cendE
	.align		8
        /*0030*/ 	.dword	_ZN40_INTERNAL_6c06f790_4_k_cu_883a5a2f_292354cuda3std3__442_GLOBAL__N__6c06f790_4_k_cu_883a5a2f_292356ignoreE
	.align		8
        /*0038*/ 	.dword	_ZN40_INTERNAL_6c06f790_4_k_cu_883a5a2f_292354cuda3std3__419piecewise_constructE
	.align		8
        /*0040*/ 	.dword	_ZN40_INTERNAL_6c06f790_4_k_cu_883a5a2f_292354cuda3std3__48in_placeE
	.align		8
        /*0048*/ 	.dword	_ZN40_INTERNAL_6c06f790_4_k_cu_883a5a2f_292354cuda3std6ranges3__45__cpo4swapE
	.align		8
        /*0050*/ 	.dword	_ZN40_INTERNAL_6c06f790_4_k_cu_883a5a2f_292354cuda3std6ranges3__45__cpo9iter_moveE
	.align		8
        /*0058*/ 	.dword	_ZN40_INTERNAL_6c06f790_4_k_cu_883a5a2f_292354cute7productE
	.align		8
        /*0060*/ 	.dword	_ZN40_INTERNAL_6c06f790_4_k_cu_883a5a2f_292354cute1_E
	.align		8
        /*0068*/ 	.dword	$str$22
	.align		8
        /*0070*/ 	.dword	$str$23


//--------------------- .text._ZN7cutlass13device_kernelINS_4gemm6kernel13GemmUniversalIN4cute5tupleIJiiiiEEENS1_10collective13CollectiveMmaINS1_34MainloopSm90TmaGmmaWarpSpecializedILi3ENS5_IJNS4_1CILi4EEESB_NSA_ILi1EEEEEENS1_35KernelTmaWarpSpecializedCooperativeEEENS5_IJNSA_ILi128EEESG_NSA_ILi64EEEEEENS_6half_tENS5_IJSC_llEEESJ_SK_NS4_8TiledMMAINS4_8MMA_AtomIJNS4_4SM904GMMA26MMA_64x128x16_F32F16F16_SSILNSO_5MajorE1ELSQ_1ELNSO_7ScaleInE1ELSR_1EEEEEENS4_6LayoutINS5_IJNSA_ILi2EEESC_SC_EEENS5_IJSC_NSA_ILi0EEESX_EEEEENS5_IJNS4_10UnderscoreES10_S10_EEEEENS4_23SM90_TMA_LOAD_MULTICASTENS4_14ComposedLayoutINS4_7SwizzleILi3ELi4ELi3EEENS4_18smem_ptr_flag_bitsILi16EEENSU_INS5_IJSH_NSA_ILi8EEEEEENS5_IJSC_SH_EEEEEEEvNS4_8identityES13_S1D_vS1E_EENS_8epilogue10collective6detail29Sm90TmaWarpSpecializedAdapterINS1H_15DefaultEpilogueISJ_NS5_IJlSC_lEEES1L_NS1G_6thread17LinearCombinationISJ_Li1EffLNS1M_9ScaleType4KindE0ELNS_15FloatRoundStyleE2ESJ_EENS1_15EpilogueDefaultEEEEEvvEEEEvNT_6ParamsE --------------------------
	.section	.text._ZN7cutlass13device_kernelINS_4gemm6kernel13GemmUniversalIN4cute5tupleIJiiiiEEENS1_10collective13CollectiveMmaINS1_34MainloopSm90TmaGmmaWarpSpecializedILi3ENS5_IJNS4_1CILi4EEESB_NSA_ILi1EEEEEENS1_35KernelTmaWarpSpecializedCooperativeEEENS5_IJNSA_ILi128EEESG_NSA_ILi64EEEEEENS_6half_tENS5_IJSC_llEEESJ_SK_NS4_8TiledMMAINS4_8MMA_AtomIJNS4_4SM904GMMA26MMA_64x128x16_F32F16F16_SSILNSO_5MajorE1ELSQ_1ELNSO_7ScaleInE1ELSR_1EEEEEENS4_6LayoutINS5_IJNSA_ILi2EEESC_SC_EEENS5_IJSC_NSA_ILi0EEESX_EEEEENS5_IJNS4_10UnderscoreES10_S10_EEEEENS4_23SM90_TMA_LOAD_MULTICASTENS4_14ComposedLayoutINS4_7SwizzleILi3ELi4ELi3EEENS4_18smem_ptr_flag_bitsILi16EEENSU_INS5_IJSH_NSA_ILi8EEEEEENS5_IJSC_SH_EEEEEEEvNS4_8identityES13_S1D_vS1E_EENS_8epilogue10collective6detail29Sm90TmaWarpSpecializedAdapterINS1H_15DefaultEpilogueISJ_NS5_IJlSC_lEEES1L_NS1G_6thread17LinearCombinationISJ_Li1EffLNS1M_9ScaleType4KindE0ELNS_15FloatRoundStyleE2ESJ_EENS1_15EpilogueDefaultEEEEEvvEEEEvNT_6ParamsE,"ax",@progbits
	.align	128
.text._ZN7cutlass13device_kernelINS_4gemm6kernel13GemmUniversalIN4cute5tupleIJiiiiEEENS1_10collective13CollectiveMmaINS1_34MainloopSm90TmaGmmaWarpSpecializedILi3ENS5_IJNS4_1CILi4EEESB_NSA_ILi1EEEEEENS1_35KernelTmaWarpSpecializedCooperativeEEENS5_IJNSA_ILi128EEESG_NSA_ILi64EEEEEENS_6half_tENS5_IJSC_llEEESJ_SK_NS4_8TiledMMAINS4_8MMA_AtomIJNS4_4SM904GMMA26MMA_64x128x16_F32F16F16_SSILNSO_5MajorE1ELSQ_1ELNSO_7ScaleInE1ELSR_1EEEEEENS4_6LayoutINS5_IJNSA_ILi2EEESC_SC_EEENS5_IJSC_NSA_ILi0EEESX_EEEEENS5_IJNS4_10UnderscoreES10_S10_EEEEENS4_23SM90_TMA_LOAD_MULTICASTENS4_14ComposedLayoutINS4_7SwizzleILi3ELi4ELi3EEENS4_18smem_ptr_flag_bitsILi16EEENSU_INS5_IJSH_NSA_ILi8EEEEEENS5_IJSC_SH_EEEEEEEvNS4_8identityES13_S1D_vS1E_EENS_8epilogue10collective6detail29Sm90TmaWarpSpecializedAdapterINS1H_15DefaultEpilogueISJ_NS5_IJlSC_lEEES1L_NS1G_6thread17LinearCombinationISJ_Li1EffLNS1M_9ScaleType4KindE0ELNS_15FloatRoundStyleE2ESJ_EENS1_15EpilogueDefaultEEEEEvvEEEEvNT_6ParamsE:
        .type           _ZN7cutlass13device_kernelINS_4gemm6kernel13GemmUniversalIN4cute5tupleIJiiiiEEENS1_10collective13CollectiveMmaINS1_34MainloopSm90TmaGmmaWarpSpecializedILi3ENS5_IJNS4_1CILi4EEESB_NSA_ILi1EEEEEENS1_35KernelTmaWarpSpecializedCooperativeEEENS5_IJNSA_ILi128EEESG_NSA_ILi64EEEEEENS_6half_tENS5_IJSC_llEEESJ_SK_NS4_8TiledMMAINS4_8MMA_AtomIJNS4_4SM904GMMA26MMA_64x128x16_F32F16F16_SSILNSO_5MajorE1ELSQ_1ELNSO_7ScaleInE1ELSR_1EEEEEENS4_6LayoutINS5_IJNSA_ILi2EEESC_SC_EEENS5_IJSC_NSA_ILi0EEESX_EEEEENS5_IJNS4_10UnderscoreES10_S10_EEEEENS4_23SM90_TMA_LOAD_MULTICASTENS4_14ComposedLayoutINS4_7SwizzleILi3ELi4ELi3EEENS4_18smem_ptr_flag_bitsILi16EEENSU_INS5_IJSH_NSA_ILi8EEEEEENS5_IJSC_SH_EEEEEEEvNS4_8identityES13_S1D_vS1E_EENS_8epilogue10collective6detail29Sm90TmaWarpSpecializedAdapterINS1H_15DefaultEpilogueISJ_NS5_IJlSC_lEEES1L_NS1G_6thread17LinearCombinationISJ_Li1EffLNS1M_9ScaleType4KindE0ELNS_15FloatRoundStyleE2ESJ_EENS1_15EpilogueDefaultEEEEEvvEEEEvNT_6ParamsE,@function
        .size           _ZN7cutlass13device_kernelINS_4gemm6kernel13GemmUniversalIN4cute5tupleIJiiiiEEENS1_10collective13CollectiveMmaINS1_34MainloopSm90TmaGmmaWarpSpecializedILi3ENS5_IJNS4_1CILi4EEESB_NSA_ILi1EEEEEENS1_35KernelTmaWarpSpecializedCooperativeEEENS5_IJNSA_ILi128EEESG_NSA_ILi64EEEEEENS_6half_tENS5_IJSC_llEEESJ_SK_NS4_8TiledMMAINS4_8MMA_AtomIJNS4_4SM904GMMA26MMA_64x128x16_F32F16F16_SSILNSO_5MajorE1ELSQ_1ELNSO_7ScaleInE1ELSR_1EEEEEENS4_6LayoutINS5_IJNSA_ILi2EEESC_SC_EEENS5_IJSC_NSA_ILi0EEESX_EEEEENS5_IJNS4_10UnderscoreES10_S10_EEEEENS4_23SM90_TMA_LOAD_MULTICASTENS4_14ComposedLayoutINS4_7SwizzleILi3ELi4ELi3EEENS4_18smem_ptr_flag_bitsILi16EEENSU_INS5_IJSH_NSA_ILi8EEEEEENS5_IJSC_SH_EEEEEEEvNS4_8identityES13_S1D_vS1E_EENS_8epilogue10collective6detail29Sm90TmaWarpSpecializedAdapterINS1H_15DefaultEpilogueISJ_NS5_IJlSC_lEEES1L_NS1G_6thread17LinearCombinationISJ_Li1EffLNS1M_9ScaleType4KindE0ELNS_15FloatRoundStyleE2ESJ_EENS1_15EpilogueDefaultEEEEEvvEEEEvNT_6ParamsE,(.L_x_195 - _ZN7cutlass13device_kernelINS_4gemm6kernel13GemmUniversalIN4cute5tupleIJiiiiEEENS1_10collective13CollectiveMmaINS1_34MainloopSm90TmaGmmaWarpSpecializedILi3ENS5_IJNS4_1CILi4EEESB_NSA_ILi1EEEEEENS1_35KernelTmaWarpSpecializedCooperativeEEENS5_IJNSA_ILi128EEESG_NSA_ILi64EEEEEENS_6half_tENS5_IJSC_llEEESJ_SK_NS4_8TiledMMAINS4_8MMA_AtomIJNS4_4SM904GMMA26MMA_64x128x16_F32F16F16_SSILNSO_5MajorE1ELSQ_1ELNSO_7ScaleInE1ELSR_1EEEEEENS4_6LayoutINS5_IJNSA_ILi2EEESC_SC_EEENS5_IJSC_NSA_ILi0EEESX_EEEEENS5_IJNS4_10UnderscoreES10_S10_EEEEENS4_23SM90_TMA_LOAD_MULTICASTENS4_14ComposedLayoutINS4_7SwizzleILi3ELi4ELi3EEENS4_18smem_ptr_flag_bitsILi16EEENSU_INS5_IJSH_NSA_ILi8EEEEEENS5_IJSC_SH_EEEEEEEvNS4_8identityES13_S1D_vS1E_EENS_8epilogue10collective6detail29Sm90TmaWarpSpecializedAdapterINS1H_15DefaultEpilogueISJ_NS5_IJlSC_lEEES1L_NS1G_6thread17LinearCombinationISJ_Li1EffLNS1M_9ScaleType4KindE0ELNS_15FloatRoundStyleE2ESJ_EENS1_15EpilogueDefaultEEEEEvvEEEEvNT_6ParamsE)
        .other          _ZN7cutlass13device_kernelINS_4gemm6kernel13GemmUniversalIN4cute5tupleIJiiiiEEENS1_10collective13CollectiveMmaINS1_34MainloopSm90TmaGmmaWarpSpecializedILi3ENS5_IJNS4_1CILi4EEESB_NSA_ILi1EEEEEENS1_35KernelTmaWarpSpecializedCooperativeEEENS5_IJNSA_ILi128EEESG_NSA_ILi64EEEEEENS_6half_tENS5_IJSC_llEEESJ_SK_NS4_8TiledMMAINS4_8MMA_AtomIJNS4_4SM904GMMA26MMA_64x128x16_F32F16F16_SSILNSO_5MajorE1ELSQ_1ELNSO_7ScaleInE1ELSR_1EEEEEENS4_6LayoutINS5_IJNSA_ILi2EEESC_SC_EEENS5_IJSC_NSA_ILi0EEESX_EEEEENS5_IJNS4_10UnderscoreES10_S10_EEEEENS4_23SM90_TMA_LOAD_MULTICASTENS4_14ComposedLayoutINS4_7SwizzleILi3ELi4ELi3EEENS4_18smem_ptr_flag_bitsILi16EEENSU_INS5_IJSH_NSA_ILi8EEEEEENS5_IJSC_SH_EEEEEEEvNS4_8identityES13_S1D_vS1E_EENS_8epilogue10collective6detail29Sm90TmaWarpSpecializedAdapterINS1H_15DefaultEpilogueISJ_NS5_IJlSC_lEEES1L_NS1G_6thread17LinearCombinationISJ_Li1EffLNS1M_9ScaleType4KindE0ELNS_15FloatRoundStyleE2ESJ_EENS1_15EpilogueDefaultEEEEEvvEEEEvNT_6ParamsE,@"STO_CUDA_ENTRY STV_DEFAULT"
_ZN7cutlass13device_kernelINS_4gemm6kernel13GemmUniversalIN4cute5tupleIJiiiiEEENS1_10collective13CollectiveMmaINS1_34MainloopSm90TmaGmmaWarpSpecializedILi3ENS5_IJNS4_1CILi4EEESB_NSA_ILi1EEEEEENS1_35KernelTmaWarpSpecializedCooperativeEEENS5_IJNSA_ILi128EEESG_NSA_ILi64EEEEEENS_6half_tENS5_IJSC_llEEESJ_SK_NS4_8TiledMMAINS4_8MMA_AtomIJNS4_4SM904GMMA26MMA_64x128x16_F32F16F16_SSILNSO_5MajorE1ELSQ_1ELNSO_7ScaleInE1ELSR_1EEEEEENS4_6LayoutINS5_IJNSA_ILi2EEESC_SC_EEENS5_IJSC_NSA_ILi0EEESX_EEEEENS5_IJNS4_10UnderscoreES10_S10_EEEEENS4_23SM90_TMA_LOAD_MULTICASTENS4_14ComposedLayoutINS4_7SwizzleILi3ELi4ELi3EEENS4_18smem_ptr_flag_bitsILi16EEENSU_INS5_IJSH_NSA_ILi8EEEEEENS5_IJSC_SH_EEEEEEEvNS4_8identityES13_S1D_vS1E_EENS_8epilogue10collective6detail29Sm90TmaWarpSpecializedAdapterINS1H_15DefaultEpilogueISJ_NS5_IJlSC_lEEES1L_NS1G_6thread17LinearCombinationISJ_Li1EffLNS1M_9ScaleType4KindE0ELNS_15FloatRoundStyleE2ESJ_EENS1_15EpilogueDefaultEEEEEvvEEEEvNT_6ParamsE:
[----:B------:R-:W0:Y:S01]  /*0000*/  LDC R1, c[0x0][0x28] ;  /* 0x00000a00ff017b82 */ /* 0x000e220000000800 */
[----:B------:R-:W1:Y:S01]  /*0010*/  S2R R95, SR_TID.X ;  /* 0x00000000005f7919 */ /* 0x000e620000002100 */
[----:B------:R-:W-:Y:S01]  /*0020*/  ELECT P0, URZ, PT ;  /* 0x00000000003f782f */ /* 0x000fe20003800000 */
[----:B------:R-:W-:Y:S01]  /*0030*/  BSSY B0, `(.L_x_0) ;  /* 0x000000f000007945 */ /* 0x000fe20003800000 */
[--C-:B-1----:R-:W-:Y:S02]  /*0040*/  SHF.R.U32.HI R0, RZ, 0x5, R95.reuse ;  /* 0x00000005ff007819 */ /* 0x102fe4000001165f */
[----:B------:R-:W-:-:S03]  /*0050*/  SHF.R.U32.HI R7, RZ, 0x7, R95 ;  /* 0x00000007ff077819 */ /* 0x000fc6000001165f */
[----:B------:R-:W1:Y:S04]  /*0060*/  SHFL.IDX PT, R3, R0, RZ, 0x1f ;  /* 0x00001fff00037589 */ /* 0x000e6800000e0000 */
[----:B------:R2:W3:Y:S01]  /*0070*/  SHFL.IDX PT, R2, R7, RZ, 0x1f ;  /* 0x00001fff07027589 */ /* 0x0004e200000e0000 */
[----:B-1----:R-:W-:-:S13]  /*0080*/  ISETP.NE.OR P0, PT, R3, RZ, !P0 ;  /* 0x000000ff0300720c */ /* 0x002fda0004705670 */
[----:B0-23--:R-:W-:Y:S05]  /*0090*/  @P0 BRA `(.L_x_1) ;  /* 0x0000000000200947 */ /* 0x00dfea0003800000 */
[----:B------:R-:W-:Y:S02]  /*00a0*/  ULDC.64 UR4, c[0x0][0x198] ;  /* 0x0000660000047ab9 */ /* 0x000fe40000000a00 */
[----:B------:R-:W-:Y:S02]  /*00b0*/  UIADD3 UR6, UP0, UR4, 0xf0, URZ ;  /* 0x000000f004067890 */ /* 0x000fe4000ff1e03f */
[----:B------:R-:W-:Y:S02]  /*00c0*/  UIADD3 UR4, UP1, UR4, 0x1f0, URZ ;  /* 0x000001f004047890 */ /* 0x000fe4000ff3e03f */
[----:B------:R-:W-:Y:S02]  /*00d0*/  UIADD3.X UR7, URZ, UR5, URZ, UP0, !UPT ;  /* 0x000000053f077290 */ /* 0x000fe400087fe43f */
[----:B------:R-:W-:-:S07]  /*00e0*/  UIADD3.X UR5, URZ, UR5, URZ, UP1, !UPT ;  /* 0x000000053f057290 */ /* 0x000fce0008ffe43f */
[----:B------:R0:W-:Y:S02]  /*00f0*/  UTMACCTL.PF [UR6] ;  /* 0x00000000060079b9 */ /* 0x0001e40008040000 */
[----:B------:R0:W-:Y:S02]  /*0100*/  UTMACCTL.PF [UR4] ;  /* 0x00000000040079b9 */ /* 0x0001e40008040000 */
[----:B0-----:R-:W-:Y:S01]  /*0110*/  NOP ;  /* 0x0000000000007918 */ /* 0x001fe20000000000 */
.L_x_1:
[----:B------:R-:W-:Y:S05]  /*0120*/  BSYNC B0 ;  /* 0x0000000000007941 */ /* 0x000fea0003800000 */
.L_x_0:
[----:B------:R-:W0:Y:S01]  /*0130*/  SHFL.IDX PT, R5, R0, RZ, 0x1f ;  /* 0x00001fff00057589 */ /* 0x000e2200000e0000 */
[----:B------:R-:W-:-:S04]  /*0140*/  SHF.R.S32.HI R4, RZ, 0x1f, R95 ;  /* 0x0000001fff047819 */ /* 0x000fc8000001145f */
[----:B------:R-:W-:Y:S02]  /*0150*/  LEA.HI R4, R4, R95, RZ, 0x7 ;  /* 0x0000005f04047211 */ /* 0x000fe400078f38ff */
[----:B0-----:R-:W-:-:S13]  /*0160*/  ISETP.NE.AND P0, PT, R5, RZ, PT ;  /* 0x000000ff0500720c */ /* 0x001fda0003f05270 */
[----:B------:R-:W-:Y:S05]  /*0170*/  @P0 BRA `(.L_x_2) ;  /* 0x0000000000500947 */ /* 0x000fea0003800000 */
[----:B------:R-:W0:Y:S01]  /*0180*/  S2UR UR8, SR_CgaCtaId ;  /* 0x00000000000879c3 */ /* 0x000e220000008800 */
[----:B------:R-:W-:Y:S01]  /*0190*/  UMOV UR4, 0x400 ;  /* 0x0000040000047882 */ /* 0x000fe20000000000 */
[----:B------:R-:W-:Y:S01]  /*01a0*/  UMOV UR5, 0x1 ;  /* 0x0000000100057882 */ /* 0x000fe20000000000 */
[----:B------:R-:W-:Y:S01]  /*01b0*/  UMOV UR6, 0xe ;  /* 0x0000000e00067882 */ /* 0x000fe20000000000 */
[----:B------:R-:W-:Y:S01]  /*01c0*/  ELECT P0, URZ, PT ;  /* 0x00000000003f782f */ /* 0x000fe20003800000 */
[----:B------:R-:W-:-:S04]  /*01d0*/  UIADD3 UR6, -UR6, 0x100000, URZ ;  /* 0x0010000006067890 */ /* 0x000fc8000fffe13f */
[----:B------:R-:W-:Y:S02]  /*01e0*/  USHF.L.U32 UR7, UR6, 0xb, URZ ;  /* 0x0000000b06077899 */ /* 0x000fe4000800063f */
[----:B------:R-:W-:Y:S02]  /*01f0*/  USHF.L.U32 UR6, UR6, 0x1, URZ ;  /* 0x0000000106067899 */ /* 0x000fe4000800063f */
[----:B0-----:R-:W-:Y:S02]  /*0200*/  ULEA UR8, UR8, UR4, 0x18 ;  /* 0x0000000408087291 */ /* 0x001fe4000f8ec03f */
[----:B------:R-:W-:-:S04]  /*0210*/  UIADD3 UR4, -UR5, 0x100000, URZ ;  /* 0x0010000005047890 */ /* 0x000fc8000fffe13f */
[----:B------:R-:W-:Y:S02]  /*0220*/  USHF.L.U32 UR5, UR4, 0xb, URZ ;  /* 0x0000000b04057899 */ /* 0x000fe4000800063f */
[----:B------:R-:W-:Y:S01]  /*0230*/  USHF.L.U32 UR4, UR4, 0x1, URZ ;  /* 0x0000000104047899 */ /* 0x000fe2000800063f */
[----:B------:R-:W0:Y:S11]  /*0240*/  FENCE.VIEW.ASYNC.S ;  /* 0x00000000000073c6 */ /* 0x000e360000000000 */
[----:B0-----:R0:W1:Y:S01]  /*0250*/  SYNCS.EXCH.64 URZ, [UR8], UR4 ;  /* 0x00000004083f75b2 */ /* 0x0010620008000100 */
[----:B------:R0:W2:Y:S01]  /*0260*/  SYNCS.EXCH.64 URZ, [UR8+0x18], UR6 ;  /* 0x00001806083f75b2 */ /* 0x0000a20008000100 */
[----:B------:R0:W3:Y:S01]  /*0270*/  SYNCS.EXCH.64 URZ, [UR8+0x8], UR4 ;  /* 0x00000804083f75b2 */ /* 0x0000e20008000100 */
[----:B------:R0:W4:Y:S01]  /*0280*/  SYNCS.EXCH.64 URZ, [UR8+0x20], UR6 ;  /* 0x00002006083f75b2 */ /* 0x0001220008000100 */
[----:B------:R0:W0:Y:S01]  /*0290*/  SYNCS.EXCH.64 URZ, [UR8+0x10], UR4 ;  /* 0x00001004083f75b2 */ /* 0x0000220008000100 */
[----:B------:R0:W0:Y:S01]  /*02a0*/  SYNCS.EXCH.64 URZ, [UR8+0x28], UR6 ;  /* 0x00002806083f75b2 */ /* 0x0000220008000100 */
[----:B------:R-:W-:Y:S01]  /*02b0*/  NOP ;  /* 0x0000000000007918 */ /* 0x000fe20000000000 */
.L_x_2:
[----:B0-----:R-:W0:Y:S01]  /*02c0*/  S2UR UR8, SR_CTAID.X ;  /* 0x00000000000879c3 */ /* 0x001e220000002500 */
[----:B------:R-:W-:Y:S01]  /*02d0*/  LOP3.LUT R4, R4, 0xffffff80, RZ, 0xc0, !PT ;  /* 0xffffff8004047812 */ /* 0x000fe200078ec0ff */
[----:B------:R-:W5:Y:S01]  /*02e0*/  SHFL.IDX PT, R0, R0, RZ, 0x1f ;  /* 0x00001fff00007589 */ /* 0x000f6200000e0000 */
[----:B------:R-:W-:Y:S01]  /*02f0*/  SHF.R.S32.HI R10, RZ, 0x1f, R5 ;  /* 0x0000001fff0a7819 */ /* 0x000fe20000011405 */
[----:B------:R-:W-:Y:S01]  /*0300*/  ULDC UR4, c[0x0][0x150] ;  /* 0x0000540000047ab9 */ /* 0x000fe20000000800 */
[----:B------:R-:W-:Y:S01]  /*0310*/  ELECT P0, URZ, PT ;  /* 0x00000000003f782f */ /* 0x000fe20003800000 */
[----:B------:R-:W-:Y:S01]  /*0320*/  IMAD.IADD R8, R95, 0x1, -R4 ;  /* 0x000000015f087824 */ /* 0x000fe200078e0a04 */
[----:B------:R-:W-:Y:S01]  /*0330*/  LEA.HI R10, R10, R5, RZ, 0x2 ;  /* 0x000000050a0a7211 */ /* 0x000fe200078f10ff */
[----:B------:R-:W1:Y:S01]  /*0340*/  S2R R4, SR_CTAID.Y ;  /* 0x0000000000047919 */ /* 0x000e620000002600 */
[----:B------:R-:W2:Y:S01]  /*0350*/  LDC R12, c[0x0][0x144] ;  /* 0x00005100ff0c7b82 */ /* 0x000ea20000000800 */
[----:B------:R-:W-:Y:S01]  /*0360*/  NOP ;  /* 0x0000000000007918 */ /* 0x000fe20000000000 */
[----:B------:R-:W-:Y:S01]  /*0370*/  SHF.R.S32.HI R9, RZ, 0x1f, R8 ;  /* 0x0000001fff097819 */ /* 0x000fe20000011408 */
[----:B------:R-:W-:Y:S01]  /*0380*/  NOP ;  /* 0x0000000000007918 */ /* 0x000fe20000000000 */
[----:B------:R-:W-:Y:S01]  /*0390*/  LOP3.LUT R10, R10, 0x3ffffffc, RZ, 0xc0, !PT ;  /* 0x3ffffffc0a0a7812 */ /* 0x000fe200078ec0ff */
[----:B------:R-:W-:Y:S01]  /*03a0*/  IMAD.MOV.U32 R22, RZ, RZ, 0x1 ;  /* 0x00000001ff167424 */ /* 0x000fe200078e00ff */
[----:B------:R-:W-:-:S02]  /*03b0*/  LEA.HI R9, R9, R8, RZ, 0x3 ;  /* 0x0000000809097211 */ /* 0x000fc400078f18ff */
[----:B------:R-:W3:Y:S01]  /*03c0*/  LDC R13, c[0x0][0x140] ;  /* 0x00005000ff0d7b82 */ /* 0x000ee20000000800 */
[----:B------:R-:W-:Y:S01]  /*03d0*/  IMAD.IADD R10, R5, 0x1, -R10 ;  /* 0x00000001050a7824 */ /* 0x000fe200078e0a0a */
[--C-:B------:R-:W-:Y:S02]  /*03e0*/  SHF.R.S32.HI R6, RZ, 0x3, R9.reuse ;  /* 0x00000003ff067819 */ /* 0x100fe40000011409 */
[----:B------:R-:W-:Y:S02]  /*03f0*/  SHF.R.S32.HI R9, RZ, 0x1f, R9 ;  /* 0x0000001fff097819 */ /* 0x000fe40000011409 */
[----:B------:R-:W-:Y:S02]  /*0400*/  ISETP.NE.AND P3, PT, R2, RZ, PT ;  /* 0x000000ff0200720c */ /* 0x000fe40003f65270 */
[----:B0-----:R-:W-:Y:S02]  /*0410*/  I2FP.F32.U32 R11, UR8 ;  /* 0x00000008000b7c45 */ /* 0x001fe40008201000 */
[----:B------:R-:W-:-:S02]  /*0420*/  LEA.HI R9, R9, R6, RZ, 0x2 ;  /* 0x0000000609097211 */ /* 0x000fc400078f10ff */
[----:B-----5:R-:W-:Y:S01]  /*0430*/  ISETP.NE.OR P0, PT, R0, RZ, !P0 ;  /* 0x000000ff0000720c */ /* 0x020fe20004705670 */
[----:B------:R-:W-:Y:S01]  /*0440*/  FMUL R11, R11, UR4 ;  /* 0x000000040b0b7c20 */ /* 0x000fe20008400000 */
[----:B------:R-:W-:Y:S01]  /*0450*/  LOP3.LUT R9, R9, 0xfffffffc, RZ, 0xc0, !PT ;  /* 0xfffffffc09097812 */ /* 0x000fe200078ec0ff */
[----:B------:R-:W-:Y:S01]  /*0460*/  ULDC UR4, c[0x0][0x154] ;  /* 0x0000550000047ab9 */ /* 0x000fe20000000800 */
[----:B------:R-:W-:-:S03]  /*0470*/  SHF.R.S32.HI R0, RZ, 0x1f, R3 ;  /* 0x0000001fff007819 */ /* 0x000fc60000011403 */
[----:B------:R-:W0:Y:S01]  /*0480*/  F2I.U32.TRUNC.NTZ R11, R11 ;  /* 0x0000000b000b7305 */ /* 0x000e22000020f000 */
[----:B------:R-:W-:Y:S01]  /*0490*/  IMAD.IADD R9, R6, 0x1, -R9 ;  /* 0x0000000106097824 */ /* 0x000fe200078e0a09 */
[----:B------:R-:W-:-:S03]  /*04a0*/  LEA.HI R0, R0, R3, RZ, 0x2 ;  /* 0x0000000300007211 */ /* 0x000fc600078f10ff */
[----:B------:R-:W-:Y:S01]  /*04b0*/  IMAD R10, R10, 0x4, R9 ;  /* 0x000000040a0a7824 */ /* 0x000fe200078e0209 */
[----:B------:R-:W-:Y:S01]  /*04c0*/  VOTEU.ALL UP0, P0 ;  /* 0x00000000003f7886 */ /* 0x000fe20000000000 */
[----:B------:R-:W-:Y:S01]  /*04d0*/  LOP3.LUT R0, R0, 0xfffffffc, RZ, 0xc0, !PT ;  /* 0xfffffffc00007812 */ /* 0x000fe200078ec0ff */
[----:B------:R-:W-:Y:S01]  /*04e0*/  VOTEU.ALL UP1, P0 ;  /* 0x00000000003f7886 */ /* 0x000fe20000020000 */
[C---:B------:R-:W-:Y:S01]  /*04f0*/  IMAD.SHL.U32 R19, R10.reuse, 0x4, RZ ;  /* 0x000000040a137824 */ /* 0x040fe200078e00ff */
[----:B------:R-:W-:Y:S01]  /*0500*/  SHF.R.S32.HI R9, RZ, 0x1f, R10 ;  /* 0x0000001fff097819 */ /* 0x000fe2000001140a */
[----:B------:R-:W5:Y:S01]  /*0510*/  @!UP0 S2UR UR7, SR_CgaCtaId ;  /* 0x00000000000789c3 */ /* 0x000f620000008800 */
[----:B------:R-:W-:Y:S01]  /*0520*/  IMAD.IADD R3, R3, 0x1, -R0 ;  /* 0x0000000103037824 */ /* 0x000fe200078e0a00 */
[----:B------:R-:W-:Y:S01]  /*0530*/  @!UP0 UMOV UR6, 0x400 ;  /* 0x0000040000068882 */ /* 0x000fe20000000000 */
[----:B------:R-:W-:Y:S01]  /*0540*/  LEA.HI R9, R9, R10, RZ, 0x2 ;  /* 0x0000000a09097211 */ /* 0x000fe200078f10ff */
[----:B0-----:R-:W-:Y:S01]  /*0550*/  IMAD.MOV R15, RZ, RZ, -R11 ;  /* 0x000000ffff0f7224 */ /* 0x001fe200078e0a0b */
[----:B------:R-:W-:-:S02]  /*0560*/  LOP3.LUT R19, R10, 0xc, R19, 0x78, !PT ;  /* 0x0000000c0a137812 */ /* 0x000fc400078e7813 */
[----:B------:R-:W-:Y:S01]  /*0570*/  LOP3.LUT R11, R9, 0xfffffffc, RZ, 0xc0, !PT ;  /* 0xfffffffc090b7812 */ /* 0x000fe200078ec0ff */
[----:B--2---:R-:W-:Y:S01]  /*0580*/  IMAD R6, R12, R15, UR8 ;  /* 0x000000080c067e24 */ /* 0x004fe2000f8e020f */
[----:B-1----:R-:W-:Y:S01]  /*0590*/  I2FP.F32.U32 R12, R4 ;  /* 0x00000004000c7245 */ /* 0x002fe20000201000 */
[----:B------:R-:W0:Y:S01]  /*05a0*/  LDC R9, c[0x0][0x148] ;  /* 0x00005200ff097b82 */ /* 0x000e220000000800 */
[----:B------:R-:W-:Y:S01]  /*05b0*/  ISETP.NE.AND P1, PT, R3, 0x3, PT ;  /* 0x000000030300780c */ /* 0x000fe20003f25270 */
[----:B------:R-:W-:Y:S01]  /*05c0*/  IMAD.IADD R11, R10, 0x1, -R11 ;  /* 0x000000010a0b7824 */ /* 0x000fe200078e0a0b */
[----:B---3--:R-:W-:Y:S01]  /*05d0*/  ISETP.EQ.U32.AND P2, PT, R13, 0x1, PT ;  /* 0x000000010d00780c */ /* 0x008fe20003f42070 */
[----:B------:R-:W-:Y:S01]  /*05e0*/  FMUL R12, R12, UR4 ;  /* 0x000000040c0c7c20 */ /* 0x000fe20008400000 */
[----:B------:R-:W-:Y:S01]  /*05f0*/  UMOV UR4, 0x20 ;  /* 0x0000002000047882 */ /* 0x000fe20000000000 */
[----:B------:R-:W-:Y:S01]  /*0600*/  ISETP.EQ.OR P1, PT, R3, RZ, !P1 ;  /* 0x000000ff0300720c */ /* 0x000fe20004f22670 */
[----:B------:R-:W-:-:S04]  /*0610*/  @!UP0 UIADD3 UR4, -UR4, 0x100000, URZ ;  /* 0x0010000004048890 */ /* 0x000fc8000fffe13f */
[----:B------:R-:W-:Y:S02]  /*0620*/  @!UP0 USHF.L.U32 UR5, UR4, 0xb, URZ ;  /* 0x0000000b04058899 */ /* 0x000fe4000800063f */
[----:B------:R-:W-:Y:S01]  /*0630*/  @!UP0 USHF.L.U32 UR4, UR4, 0x1, URZ ;  /* 0x0000000104048899 */ /* 0x000fe2000800063f */
[----:B------:R-:W-:Y:S01]  /*0640*/  ISETP.NE.AND P4, PT, R11, R6, PT ;  /* 0x000000060b00720c */ /* 0x000fe20003f85270 */
[----:B------:R-:W1:Y:S01]  /*0650*/  F2I.U32.TRUNC.NTZ R12, R12 ;  /* 0x0000000c000c7305 */ /* 0x000e62000020f000 */
[----:B------:R-:W-:Y:S01]  /*0660*/  ISETP.EQ.AND P1, PT, R2, RZ, P1 ;  /* 0x000000ff0200720c */ /* 0x000fe20000f22270 */
[----:B-----5:R-:W-:-:S03]  /*0670*/  @!UP0 ULEA UR6, UR7, UR6, 0x18 ;  /* 0x0000000607068291 */ /* 0x020fc6000f8ec03f */
[----:B------:R-:W-:Y:S01]  /*0680*/  SEL R18, RZ, 0x1, !P1 ;  /* 0x00000001ff127807 */ /* 0x000fe20004800000 */
[----:B------:R-:W-:Y:S01]  /*0690*/  VOTEU.ALL UP0, P0 ;  /* 0x00000000003f7886 */ /* 0x000fe20000000000 */
[----:B------:R-:W-:Y:S01]  /*06a0*/  LOP3.LUT P0, RZ, R8, 0x7, RZ, 0xc0, !PT ;  /* 0x0000000708ff7812 */ /* 0x000fe2000780c0ff */
[----:B------:R-:W-:-:S04]  /*06b0*/  VIADD R8, R2, 0xffffffff ;  /* 0xffffffff02087836 */ /* 0x000fc80000000000 */
[----:B------:R-:W-:Y:S02]  /*06c0*/  @P4 SHF.R.S32.HI R0, RZ, 0x1f, R19 ;  /* 0x0000001fff004819 */ /* 0x000fe40000011413 */
[----:B------:R-:W-:Y:S01]  /*06d0*/  ISETP.LT.U32.AND P0, PT, R19, 0x10, !P0 ;  /* 0x000000101300780c */ /* 0x000fe20004701070 */
[----:B-1----:R-:W-:Y:S01]  /*06e0*/  IMAD.MOV R23, RZ, RZ, -R12 ;  /* 0x000000ffff177224 */ /* 0x002fe200078e0a0c */
[----:B------:R-:W-:Y:S01]  /*06f0*/  @P4 LEA.HI R0, R0, R19, RZ, 0x2 ;  /* 0x0000001300004211 */ /* 0x000fe200078f10ff */
[----:B------:R-:W1:Y:S02]  /*0700*/  FENCE.VIEW.ASYNC.S ;  /* 0x00000000000073c6 */ /* 0x000e640000000000 */
[----:B-1----:R1:W2:Y:S01]  /*0710*/  @!UP0 SYNCS.EXCH.64 URZ, [UR6+0x40], UR4 ;  /* 0x00004004063f85b2 */ /* 0x0022a20008000100 */
[----:B------:R-:W-:Y:S01]  /*0720*/  ISETP.GE.U32.AND P6, PT, R8, 0x2, PT ;  /* 0x000000020800780c */ /* 0x000fe20003fc6070 */
[----:B0-----:R-:W-:Y:S01]  /*0730*/  IMAD R11, R9, R23, R4 ;  /* 0x00000017090b7224 */ /* 0x001fe200078e0204 */
[----:B------:R-:W-:-:S02]  /*0740*/  @P4 SHF.R.S32.HI R0, RZ, 0x2, R0 ;  /* 0x00000002ff004819 */ /* 0x000fc40000011400 */
[----:B------:R-:W-:Y:S02]  /*0750*/  SEL R18, R18, 0x2, P6 ;  /* 0x0000000212127807 */ /* 0x000fe40003000000 */
[----:B------:R-:W-:Y:S02]  /*0760*/  @P4 ISETP.NE.AND P5, PT, R0, R11, PT ;  /* 0x0000000b0000420c */ /* 0x000fe40003fa5270 */
[----:B------:R-:W-:Y:S02]  /*0770*/  SEL R11, RZ, 0x1, !P0 ;  /* 0x00000001ff0b7807 */ /* 0x000fe40004000000 */
[----:B------:R-:W-:Y:S02]  /*0780*/  @P4 SEL R22, RZ, 0x1, P5 ;  /* 0x00000001ff164807 */ /* 0x000fe40002800000 */
[----:B------:R-:W-:Y:S02]  /*0790*/  LOP3.LUT R0, R95, 0x7f, RZ, 0xc0, !PT ;  /* 0x0000007f5f007812 */ /* 0x000fe400078ec0ff */
[----:B------:R-:W-:Y:S01]  /*07a0*/  LOP3.LUT R22, R22, R11, RZ, 0xc0, !PT ;  /* 0x0000000b16167212 */ /* 0x000fe200078ec0ff */
[----:B------:R1:W0:Y:S01]  /*07b0*/  @!UP1 SYNCS.EXCH.64 URZ, [UR6+0x48], UR4 ;  /* 0x00004804063f95b2 */ /* 0x0002220008000100 */
[----:B------:R-:W-:Y:S01]  /*07c0*/  NOP ;  /* 0x0000000000007918 */ /* 0x000fe20000000000 */
[----:B-12---:R-:W-:Y:S05]  /*07d0*/  @!P2 BRA `(.L_x_3) ;  /* 0x000000000008a947 */ /* 0x006fea0003800000 */
[----:B0---4-:R-:W-:Y:S01]  /*07e0*/  UCGABAR_ARV ;  /* 0x00000000000079c7 */ /* 0x011fe20008000000 */
[----:B------:R-:W-:Y:S05]  /*07f0*/  BRA `(.L_x_4) ;  /* 0x0000000000047947 */ /* 0x000fea0003800000 */
.L_x_3:
[----:B0---4-:R-:W-:Y:S01]  /*0800*/  NOP ;  /* 0x0000000000007918 */ /* 0x011fe20000000000 */
.L_x_4:
[----:B------:R-:W0:Y:S01]  /*0810*/  LDC R2, c[0x0][0x65c] ;  /* 0x00019700ff027b82 */ /* 0x000e220000000800 */
[----:B------:R-:W-:Y:S02]  /*0820*/  IMAD.U32 R10, RZ, RZ, UR8 ;  /* 0x00000008ff0a7e24 */ /* 0x000fe4000f8e00ff */
[----:B------:R-:W-:Y:S01]  /*0830*/  IMAD.MOV.U32 R11, RZ, RZ, RZ ;  /* 0x000000ffff0b7224 */ /* 0x000fe200078e00ff */
[----:B0-----:R-:W-:-:S04]  /*0840*/  ISETP.NE.AND P1, PT, R2, 0x1, PT ;  /* 0x000000010200780c */ /* 0x001fc80003f25270 */
[----:B------:R-:W-:-:S09]  /*0850*/  P2R R5, PR, RZ, 0x2 ;  /* 0x00000002ff057803 */ /* 0x000fd20000000000 */
[----:B------:R-:W0:Y:S01]  /*0860*/  @P1 LDC R17, c[0x0][0x10] ;  /* 0x00000400ff111b82 */ /* 0x000e220000000800 */
[----:B------:R-:W-:Y:S02]  /*0870*/  @P1 IMAD.MOV.U32 R5, RZ, RZ, RZ ;  /* 0x000000ffff051224 */ /* 0x000fe400078e00ff */
[----:B------:R-:W-:-:S05]  /*0880*/  @P1 IMAD.MOV.U32 R15, RZ, RZ, RZ ;  /* 0x000000ffff0f1224 */ /* 0x000fca00078e00ff */
[----:B------:R-:W1:Y:S01]  /*0890*/  @!P1 LDC R13, c[0x0][0xc] ;  /* 0x00000300ff0d9b82 */ /* 0x000e620000000800 */
[----:B------:R-:W-:Y:S01]  /*08a0*/  ULDC UR4, c[0x0][0xc] ;  /* 0x0000030000047ab9 */ /* 0x000fe20000000800 */
[----:B------:R-:W-:Y:S01]  /*08b0*/  ULDC UR5, c[0x0][0x10] ;  /* 0x0000040000057ab9 */ /* 0x000fe20000000800 */
[----:B------:R-:W-:Y:S01]  /*08c0*/  ULDC UR6, c[0x0][0x14] ;  /* 0x0000050000067ab9 */ /* 0x000fe20000000800 */
[----:B------:R-:W-:-:S04]  /*08d0*/  UIMAD.WIDE.U32 UR4, UR4, UR5, URZ ;  /* 0x00000005040472a5 */ /* 0x000fc8000f8e003f */
[----:B------:R-:W-:Y:S02]  /*08e0*/  UIMAD.WIDE.U32 UR38, UR4, UR6, URZ ;  /* 0x00000006042672a5 */ /* 0x000fe4000f8e003f */
[----:B------:R-:W-:-:S04]  /*08f0*/  UIMAD UR41, UR5, UR6, URZ ;  /* 0x00000006052972a4 */ /* 0x000fc8000f8e023f */
[----:B------:R-:W-:Y:S01]  /*0900*/  UIADD3 UR41, UR39, UR41, URZ ;  /* 0x0000002927297290 */ /* 0x000fe2000fffe03f */
[----:B0-----:R-:W-:-:S04]  /*0910*/  @P1 IMAD.WIDE.U32 R16, R17, UR8, R4 ;  /* 0x0000000811101c25 */ /* 0x001fc8000f8e0004 */
[----:B------:R-:W-:Y:S02]  /*0920*/  @P1 IMAD.IADD R17, R17, 0x1, R15 ;  /* 0x0000000111111824 */ /* 0x000fe400078e020f */
[----:B-1----:R-:W-:-:S04]  /*0930*/  @!P1 IMAD.WIDE.U32 R10, R4, R13, R10 ;  /* 0x0000000d040a9225 */ /* 0x002fc800078e000a */
[----:B------:R-:W-:Y:S02]  /*0940*/  @!P1 IMAD.MOV.U32 R16, RZ, RZ, R10 ;  /* 0x000000ffff109224 */ /* 0x000fe400078e000a */
[----:B------:R-:W-:Y:S01]  /*0950*/  @!P1 IMAD.MOV.U32 R17, RZ, RZ, R11 ;  /* 0x000000ffff119224 */ /* 0x000fe200078e000b */
[----:B------:R-:W-:Y:S06]  /*0960*/  @!P2 BRA `(.L_x_5) ;  /* 0x00000000000ca947 */ /* 0x000fec0003800000 */
[----:B------:R-:W-:Y:S01]  /*0970*/  UCGABAR_WAIT ;  /* 0x0000000000007dc7 */ /* 0x000fe20008000000 */
[----:B------:R-:W-:Y:S01]  /*0980*/  CCTL.IVALL ;  /* 0x00000000ff00798f */ /* 0x000fe20002000000 */
[----:B------:R-:W-:Y:S05]  /*0990*/  BRA `(.L_x_6) ;  /* 0x0000000000047947 */ /* 0x000fea0003800000 */
.L_x_5:
[----:B------:R-:W-:Y:S06]  /*09a0*/  BAR.SYNC.DEFER_BLOCKING 0x0 ;  /* 0x0000000000007b1d */ /* 0x000fec0000010000 */
.L_x_6:
[----:B------:R-:W-:Y:S05]  /*09b0*/  @!P3 BRA `(.L_x_7) ;  /* 0x0000005c00a4b947 */ /* 0x000fea0003800000 */
[----:B------:R-:W-:-:S13]  /*09c0*/  ISETP.GT.U32.AND P0, PT, R8, 0x1, PT ;  /* 0x000000010800780c */ /* 0x000fda0003f04070 */
[----:B------:R-:W-:Y:S05]  /*09d0*/  @P0 EXIT ;  /* 0x000000000000094d */ /* 0x000fea0003800000 */
[----:B------:R-:W-:Y:S01]  /*09e0*/  ULDC.64 UR4, c[0x0][0x650] ;  /* 0x0001940000047ab9 */ /* 0x000fe20000000a00 */
[----:B------:R-:W-:Y:S01]  /*09f0*/  PRMT R3, RZ, 0x7610, R3 ;  /* 0x00007610ff037816 */ /* 0x000fe20000000003 */
[----:B------:R-:W-:Y:S01]  /*0a00*/  IMAD.MOV.U32 R103, RZ, RZ, -0x1 ;  /* 0xffffffffff677424 */ /* 0x000fe200078e00ff */
[----:B------:R-:W-:Y:S01]  /*0a10*/  ISETP.GE.U32.AND P0, PT, R16, UR4, PT ;  /* 0x0000000410007c0c */ /* 0x000fe2000bf06070 */
[----:B------:R-:W-:Y:S02]  /*0a20*/  IMAD.MOV.U32 R100, RZ, RZ, -0x1 ;  /* 0xffffffffff647424 */ /* 0x000fe400078e00ff */
[----:B------:R-:W-:Y:S01]  /*0a30*/  IMAD.MOV.U32 R101, RZ, RZ, -0x1 ;  /* 0xffffffffff657424 */ /* 0x000fe200078e00ff */
[----:B------:R-:W-:-:S13]  /*0a40*/  ISETP.GE.U32.AND.EX P0, PT, R17, UR5, PT, P0 ;  /* 0x0000000511007c0c */ /* 0x000fda000bf06100 */
[----:B------:R-:W-:Y:S05]  /*0a50*/  @P0 BRA `(.L_x_8) ;  /* 0x0000000400280947 */ /* 0x000fea0003800000 */
[----:B------:R-:W0:Y:S01]  /*0a60*/  LDC.64 R24, c[0x0][0x628] ;  /* 0x00018a00ff187b82 */ /* 0x000e220000000a00 */
[----:B------:R-:W-:Y:S02]  /*0a70*/  IMAD.MOV.U32 R10, RZ, RZ, R16 ;  /* 0x000000ffff0a7224 */ /* 0x000fe400078e0010 */
[----:B------:R-:W-:-:S05]  /*0a80*/  IMAD.MOV.U32 R11, RZ, RZ, R17 ;  /* 0x000000ffff0b7224 */ /* 0x000fca00078e0011 */
[----:B------:R-:W1:Y:S08]  /*0a90*/  LDC R8, c[0x0][0x630] ;  /* 0x00018c00ff087b82 */ /* 0x000e700000000800 */
[----:B------:R-:W2:Y:S01]  /*0aa0*/  LDC.64 R26, c[0x0][0x620] ;  /* 0x00018800ff1a7b82 */ /* 0x000ea20000000a00 */
[----:B0-----:R-:W-:-:S04]  /*0ab0*/  ISETP.NE.U32.AND P0, PT, R24, RZ, PT ;  /* 0x000000ff1800720c */ /* 0x001fc80003f05070 */
[----:B------:R-:W-:-:S13]  /*0ac0*/  ISETP.NE.AND.EX P0, PT, R25, RZ, PT, P0 ;  /* 0x000000ff1900720c */ /* 0x000fda0003f05300 */
[----:B-12---:R-:W-:Y:S05]  /*0ad0*/  @!P0 BRA `(.L_x_9) ;  /* 0x0000000000288947 */ /* 0x006fea0003800000 */
[----:B------:R-:W0:Y:S02]  /*0ae0*/  LDC R3, c[0x0][0x634] ;  /* 0x00018d00ff037b82 */ /* 0x000e240000000800 */
[----:B0-----:R-:W-:-:S05]  /*0af0*/  IADD3 R3, P0, R16, R3, RZ ;  /* 0x0000000310037210 */ /* 0x001fca0007f1e0ff */
[----:B------:R-:W-:-:S04]  /*0b00*/  IMAD.X R21, RZ, RZ, R17, P0 ;  /* 0x000000ffff157224 */ /* 0x000fc800000e0611 */
[----:B------:R-:W-:-:S04]  /*0b10*/  IMAD.WIDE.U32 R10, R21, R24, RZ ;  /* 0x00000018150a7225 */ /* 0x000fc800078e00ff */
[----:B------:R-:W-:-:S04]  /*0b20*/  IMAD.WIDE.U32 R12, P0, R3, R25, R10 ;  /* 0x00000019030c7225 */ /* 0x000fc8000780000a */
[----:B------:R-:W-:-:S04]  /*0b30*/  IMAD.WIDE.U32 R10, R3, R24, RZ ;  /* 0x00000018030a7225 */ /* 0x000fc800078e00ff */
[----:B------:R-:W-:Y:S01]  /*0b40*/  IMAD.X R15, RZ, RZ, RZ, P0 ;  /* 0x000000ffff0f7224 */ /* 0x000fe200000e06ff */
[----:B------:R-:W-:Y:S01]  /*0b50*/  IADD3 RZ, P0, R11, R12, RZ ;  /* 0x0000000c0bff7210 */ /* 0x000fe20007f1e0ff */
[----:B------:R-:W-:-:S04]  /*0b60*/  IMAD.MOV.U32 R14, RZ, RZ, R13 ;  /* 0x000000ffff0e7224 */ /* 0x000fc800078e000d */
[----:B------:R-:W-:-:S08]  /*0b70*/  IMAD.WIDE.U32.X R10, R21, R25, R14, P0 ;  /* 0x00000019150a7225 */ /* 0x000fd000000e040e */
.L_x_9:
[----:B------:R-:W0:Y:S01]  /*0b80*/  LDC.64 R30, c[0x0][0x640] ;  /* 0x00019000ff1e7b82 */ /* 0x000e220000000a00 */
[-CC-:B------:R-:W-:Y:S01]  /*0b90*/  SHF.R.U64 R101, R10, R8.reuse, R11.reuse ;  /* 0x000000080a657219 */ /* 0x180fe2000000120b */
[----:B------:R-:W-:Y:S01]  /*0ba0*/  IMAD R29, R9, R23, R4 ;  /* 0x00000017091d7224 */ /* 0x000fe200078e0204 */
[----:B------:R-:W-:Y:S01]  /*0bb0*/  SHF.R.U32.HI R3, RZ, R8, R11 ;  /* 0x00000008ff037219 */ /* 0x000fe2000001160b */
[----:B------:R-:W-:Y:S01]  /*0bc0*/  IMAD.MOV.U32 R23, RZ, RZ, 0x1 ;  /* 0x00000001ff177424 */ /* 0x000fe200078e00ff */
[----:B------:R-:W-:-:S03]  /*0bd0*/  IADD3 R5, P0, RZ, -R101, RZ ;  /* 0x80000065ff057210 */ /* 0x000fc60007f1e0ff */
[----:B------:R-:W1:Y:S02]  /*0be0*/  LDC R12, c[0x0][0x618] ;  /* 0x00018600ff0c7b82 */ /* 0x000e640000000800 */
[----:B------:R-:W-:Y:S02]  /*0bf0*/  IMAD.X R3, RZ, RZ, ~R3, P0 ;  /* 0x000000ffff037224 */ /* 0x000fe400000e0e03 */
[----:B------:R-:W-:-:S04]  /*0c00*/  IMAD.WIDE.U32 R10, R5, R26, R16 ;  /* 0x0000001a050a7225 */ /* 0x000fc800078e0010 */
[----:B------:R-:W2:Y:S01]  /*0c10*/  LDC R20, c[0x0][0x608] ;  /* 0x00018200ff147b82 */ /* 0x000ea20000000800 */
[----:B------:R-:W-:Y:S02]  /*0c20*/  IMAD R8, R3, R26, RZ ;  /* 0x0000001a03087224 */ /* 0x000fe400078e02ff */
[----:B------:R-:W-:Y:S02]  /*0c30*/  IMAD.MOV.U32 R3, RZ, RZ, -0x1 ;  /* 0xffffffffff037424 */ /* 0x000fe400078e00ff */
[----:B------:R-:W-:-:S03]  /*0c40*/  IMAD R5, R5, R27, R8 ;  /* 0x0000001b05057224 */ /* 0x000fc600078e0208 */
[----:B------:R-:W3:Y:S01]  /*0c50*/  LDC R28, c[0x0][0x658] ;  /* 0x00019600ff1c7b82 */ /* 0x000ee20000000800 */
[----:B------:R-:W-:Y:S01]  /*0c60*/  IMAD.IADD R5, R11, 0x1, R5 ;  /* 0x000000010b057824 */ /* 0x000fe200078e0205 */
[----:B0-----:R-:W-:-:S04]  /*0c70*/  ISETP.NE.U32.AND P0, PT, R30, RZ, PT ;  /* 0x000000ff1e00720c */ /* 0x001fc80003f05070 */
[----:B------:R-:W-:Y:S02]  /*0c80*/  ISETP.NE.AND.EX P0, PT, R31, RZ, PT, P0 ;  /* 0x000000ff1f00720c */ /* 0x000fe40003f05300 */
[----:B------:R-:W0:Y:S01]  /*0c90*/  LDC R24, c[0x0][0x600] ;  /* 0x00018000ff187b82 */ /* 0x000e220000000800 */
[-CC-:B-1----:R-:W-:Y:S02]  /*0ca0*/  SHF.R.U64 R14, R10, R12.reuse, R5.reuse ;  /* 0x0000000c0a0e7219 */ /* 0x182fe40000001205 */
[----:B------:R-:W-:-:S05]  /*0cb0*/  SHF.R.U32.HI R5, RZ, R12, R5 ;  /* 0x0000000cff057219 */ /* 0x000fca0000011605 */
[----:B------:R-:W1:Y:S01]  /*0cc0*/  LDC R15, c[0x0][0x648] ;  /* 0x00019200ff0f7b82 */ /* 0x000e620000000800 */
[-CC-:B--2---:R-:W-:Y:S02]  /*0cd0*/  SHF.R.U64 R27, R14, R20.reuse, R5.reuse ;  /* 0x000000140e1b7219 */ /* 0x184fe40000001205 */
[----:B------:R-:W-:-:S05]  /*0ce0*/  SHF.R.U32.HI R5, RZ, R20, R5 ;  /* 0x00000014ff057219 */ /* 0x000fca0000011605 */
[----:B------:R-:W2:Y:S01]  /*0cf0*/  LDC R21, c[0x0][0x638] ;  /* 0x00018e00ff157b82 */ /* 0x000ea20000000800 */
[-CC-:B---3--:R-:W-:Y:S02]  /*0d00*/  SHF.R.U64 R20, R27, R28.reuse, R5.reuse ;  /* 0x0000001c1b147219 */ /* 0x188fe40000001205 */
[-C--:B------:R-:W-:Y:S02]  /*0d10*/  SHF.L.U32 R3, R3, R28.reuse, RZ ;  /* 0x0000001c03037219 */ /* 0x080fe400000006ff */
[----:B------:R-:W-:Y:S01]  /*0d20*/  SHF.R.U32.HI R5, RZ, R28, R5 ;  /* 0x0000001cff057219 */ /* 0x000fe20000011605 */
[----:B------:R-:W-:Y:S01]  /*0d30*/  IMAD.MOV.U32 R4, RZ, RZ, R20 ;  /* 0x000000ffff047224 */ /* 0x000fe200078e0014 */
[----:B------:R-:W-:Y:S01]  /*0d40*/  LOP3.LUT R12, RZ, R3, RZ, 0x33, !PT ;  /* 0x00000003ff0c7212 */ /* 0x000fe200078e33ff */
[----:B------:R-:W3:Y:S01]  /*0d50*/  LDC R25, c[0x0][0x610] ;  /* 0x00018400ff197b82 */ /* 0x000ee20000000800 */
[----:B------:R-:W-:Y:S05]  /*0d60*/  @!P0 BRA `(.L_x_10) ;  /* 0x0000000000288947 */ /* 0x000fea0003800000 */
[----:B------:R-:W4:Y:S02]  /*0d70*/  LDC R3, c[0x0][0x64c] ;  /* 0x00019300ff037b82 */ /* 0x000f240000000800 */
[----:B----4-:R-:W-:-:S05]  /*0d80*/  IADD3 R3, P0, R20, R3, RZ ;  /* 0x0000000314037210 */ /* 0x010fca0007f1e0ff */
        /* <DEDUP_REMOVED lines=8> */
.L_x_10:
[----:B-1----:R-:W-:Y:S01]  /*0e10*/  SHF.R.U64 R4, R4, R15, R5 ;  /* 0x0000000f04047219 */ /* 0x002fe20000001205 */
[----:B0-----:R-:W-:Y:S01]  /*0e20*/  VIADD R5, R24, 0xffffffff ;  /* 0xffffffff18057836 */ /* 0x001fe20000000000 */
[----:B------:R-:W-:Y:S02]  /*0e30*/  SHF.L.U32 R3, R23, R28, RZ ;  /* 0x0000001c17037219 */ /* 0x000fe400000006ff */
[----:B------:R-:W-:Y:S01]  /*0e40*/  LOP3.LUT R12, R27, R12, RZ, 0xc0, !PT ;  /* 0x0000000c1b0c7212 */ /* 0x000fe200078ec0ff */
[----:B------:R-:W-:Y:S01]  /*0e50*/  IMAD.MOV R8, RZ, RZ, -R4 ;  /* 0x000000ffff087224 */ /* 0x000fe200078e0a04 */
[----:B------:R-:W-:Y:S02]  /*0e60*/  SEL R6, R6, R29, !P1 ;  /* 0x0000001d06067207 */ /* 0x000fe40004800000 */
[----:B------:R-:W-:Y:S01]  /*0e70*/  LOP3.LUT R5, R14, R5, RZ, 0xc0, !PT ;  /* 0x000000050e057212 */ /* 0x000fe200078ec0ff */
[----:B------:R-:W-:Y:S02]  /*0e80*/  IMAD R9, R3, R4, R12 ;  /* 0x0000000403097224 */ /* 0x000fe400078e020c */
[----:B--2---:R-:W-:-:S02]  /*0e90*/  IMAD R3, R8, R21, R20 ;  /* 0x0000001508037224 */ /* 0x004fc400078e0214 */
[----:B---3--:R-:W-:Y:S02]  /*0ea0*/  IMAD R6, R9, R25, R6 ;  /* 0x0000001909067224 */ /* 0x008fe400078e0206 */
[----:B------:R-:W-:Y:S02]  /*0eb0*/  IMAD R103, R3, R24, R5 ;  /* 0x0000001803677224 */ /* 0x000fe400078e0205 */
[----:B------:R-:W-:-:S03]  /*0ec0*/  IMAD.MOV.U32 R4, RZ, RZ, 0x1 ;  /* 0x00000001ff047424 */ /* 0x000fc600078e00ff */
[----:B------:R-:W-:Y:S02]  /*0ed0*/  SEL R100, R103, R6, !P1 ;  /* 0x0000000667647207 */ /* 0x000fe40004800000 */
[----:B------:R-:W-:Y:S02]  /*0ee0*/  PRMT R3, R4, 0x7610, R3 ;  /* 0x0000761004037816 */ /* 0x000fe40000000003 */
[----:B------:R-:W-:-:S07]  /*0ef0*/  SEL R103, R6, R103, !P1 ;  /* 0x0000006706677207 */ /* 0x000fce0004800000 */
.L_x_8:
[----:B------:R-:W-:-:S08]  /*0f00*/  NOP ;  /* 0x0000000000007918 */ /* 0x000fd00000000000 */
[----:B------:R-:W0:Y:S02]  /*0f10*/  USETMAXREG.TRY_ALLOC.CTAPOOL UP0, 0xe8 ;  /* 0x000000e8000079c8 */ /* 0x000e240008000600 */
[----:B0-----:R-:W-:-:S13]  /*0f20*/  PLOP3.LUT P0, PT, PT, PT, UP0, 0x80, 0x0 ;  /* 0x000000000000781c */ /* 0x001fda0003f0f008 */
[----:B------:R-:W-:Y:S05]  /*0f30*/  @!P0 BRA `(.L_x_8) ;  /* 0xfffffffc00f08947 */ /* 0x000fea000383ffff */
[----:B------:R-:W-:Y:S01]  /*0f40*/  ULDC.64 UR4, c[0x0][0x598] ;  /* 0x0001660000047ab9 */ /* 0x000fe20000000a00 */
[----:B------:R-:W-:Y:S01]  /*0f50*/  ULDC.64 UR36, c[0x0][0x208] ;  /* 0x0000820000247ab9 */ /* 0x000fe20000000a00 */
[----:B------:R-:W-:-:S04]  /*0f60*/  ISETP.NE.U32.AND P0, PT, RZ, UR4, PT ;  /* 0x00000004ff007c0c */ /* 0x000fc8000bf05070 */
[----:B------:R-:W-:-:S13]  /*0f70*/  ISETP.NE.AND.EX P0, PT, RZ, UR5, PT, P0 ;  /* 0x00000005ff007c0c */ /* 0x000fda000bf05300 */
[----:B------:R-:W-:Y:S05]  /*0f80*/  @!P0 BRA `(.L_x_11) ;  /* 0x00000000001c8947 */ /* 0x000fea0003800000 */
[----:B------:R-:W0:Y:S02]  /*0f90*/  LDC.64 R4, c[0x0][0x598] ;  /* 0x00016600ff047b82 */ /* 0x000e240000000a00 */
[----:B0-----:R-:W2:Y:S02]  /*0fa0*/  LDG.E.64 R4, desc[UR36][R4.64] ;  /* 0x0000002404047981 */ /* 0x001ea4000c1e1b00 */
[----:B--2---:R-:W-:-:S04]  /*0fb0*/  ISETP.NE.U32.AND P0, PT, R4, RZ, PT ;  /* 0x000000ff0400720c */ /* 0x004fc80003f05070 */
[----:B------:R-:W-:-:S13]  /*0fc0*/  ISETP.NE.AND.EX P0, PT, R5, RZ, PT, P0 ;  /* 0x000000ff0500720c */ /* 0x000fda0003f05300 */
[----:B------:R-:W-:Y:S05]  /*0fd0*/  @!P0 BRA `(.L_x_11) ;  /* 0x0000000000088947 */ /* 0x000fea0003800000 */
[----:B------:R0:W5:Y:S01]  /*0fe0*/  LD.E R23, desc[UR36][R4.64] ;  /* 0x0000002404177980 */ /* 0x000162000c101900 */
[----:B------:R-:W-:Y:S05]  /*0ff0*/  BRA `(.L_x_12) ;  /* 0x0000000000247947 */ /* 0x000fea0003800000 */
.L_x_11:
[----:B------:R-:W-:Y:S02]  /*1000*/  ULDC.64 UR4, c[0x0][0x588] ;  /* 0x0001620000047ab9 */ /* 0x000fe40000000a00 */
[----:B------:R-:W-:-:S04]  /*1010*/  ISETP.NE.U32.AND P0, PT, RZ, UR4, PT ;  /* 0x00000004ff007c0c */ /* 0x000fc8000bf05070 */
[----:B------:R-:W-:-:S13]  /*1020*/  ISETP.NE.AND.EX P0, PT, RZ, UR5, PT, P0 ;  /* 0x00000005ff007c0c */ /* 0x000fda000bf05300 */
[----:B------:R-:W-:Y:S05]  /*1030*/  @!P0 BRA `(.L_x_13) ;  /* 0x00000000000c8947 */ /* 0x000fea0003800000 */
[----:B------:R-:W0:Y:S02]  /*1040*/  LDC.64 R4, c[0x0][0x588] ;  /* 0x00016200ff047b82 */ /* 0x000e240000000a00 */
[----:B0-----:R1:W5:Y:S01]  /*1050*/  LDG.E R23, desc[UR36][R4.64] ;  /* 0x0000002404177981 */ /* 0x001362000c1e1900 */
[----:B------:R-:W-:Y:S05]  /*1060*/  BRA `(.L_x_12) ;  /* 0x0000000000087947 */ /* 0x000fea0003800000 */
.L_x_13:
[----:B------:R-:W-:Y:S02]  /*1070*/  ULDC UR4, c[0x0][0x580] ;  /* 0x0001600000047ab9 */ /* 0x000fe40000000800 */
[----:B------:R-:W-:-:S07]  /*1080*/  IMAD.U32 R23, RZ, RZ, UR4 ;  /* 0x00000004ff177e24 */ /* 0x000fce000f8e00ff */
.L_x_12:
[----:B------:R-:W-:Y:S02]  /*1090*/  ULDC.64 UR4, c[0x0][0x5a0] ;  /* 0x0001680000047ab9 */ /* 0x000fe40000000a00 */
[----:B------:R-:W-:-:S04]  /*10a0*/  ISETP.NE.U32.AND P0, PT, RZ, UR4, PT ;  /* 0x00000004ff007c0c */ /* 0x000fc8000bf05070 */
[----:B------:R-:W-:-:S13]  /*10b0*/  ISETP.NE.AND.EX P0, PT, RZ, UR5, PT, P0 ;  /* 0x00000005ff007c0c */ /* 0x000fda000bf05300 */
[----:B------:R-:W-:Y:S05]  /*10c0*/  @!P0 BRA `(.L_x_14) ;  /* 0x00000000001c8947 */ /* 0x000fea0003800000 */
[----:B01----:R-:W0:Y:S02]  /*10d0*/  LDC.64 R4, c[0x0][0x5a0] ;  /* 0x00016800ff047b82 */ /* 0x003e240000000a00 */
[----:B0-----:R-:W2:Y:S02]  /*10e0*/  LDG.E.64 R4, desc[UR36][R4.64] ;  /* 0x0000002404047981 */ /* 0x001ea4000c1e1b00 */
[----:B--2---:R-:W-:-:S04]  /*10f0*/  ISETP.NE.U32.AND P0, PT, R4, RZ, PT ;  /* 0x000000ff0400720c */ /* 0x004fc80003f05070 */
[----:B------:R-:W-:-:S13]  /*1100*/  ISETP.NE.AND.EX P0, PT, R5, RZ, PT, P0 ;  /* 0x000000ff0500720c */ /* 0x000fda0003f05300 */
[----:B------:R-:W-:Y:S05]  /*1110*/  @!P0 BRA `(.L_x_14) ;  /* 0x0000000000088947 */ /* 0x000fea0003800000 */
[----:B------:R0:W5:Y:S01]  /*1120*/  LD.E R90, desc[UR36][R4.64] ;  /* 0x00000024045a7980 */ /* 0x000162000c101900 */
[----:B------:R-:W-:Y:S05]  /*1130*/  BRA `(.L_x_15) ;  /* 0x0000000000247947 */ /* 0x000fea0003800000 */
.L_x_14:
[----:B------:R-:W-:Y:S02]  /*1140*/  ULDC.64 UR4, c[0x0][0x590] ;  /* 0x0001640000047ab9 */ /* 0x000fe40000000a00 */
[----:B------:R-:W-:-:S04]  /*1150*/  ISETP.NE.U32.AND P0, PT, RZ, UR4, PT ;  /* 0x00000004ff007c0c */ /* 0x000fc8000bf05070 */
[----:B------:R-:W-:-:S13]  /*1160*/  ISETP.NE.AND.EX P0, PT, RZ, UR5, PT, P0 ;  /* 0x00000005ff007c0c */ /* 0x000fda000bf05300 */
[----:B------:R-:W-:Y:S05]  /*1170*/  @!P0 BRA `(.L_x_16) ;  /* 0x00000000000c8947 */ /* 0x000fea0003800000 */
[----:B------:R-:W2:Y:S02]  /*1180*/  LDC.64 R90, c[0x0][0x590] ;  /* 0x00016400ff5a7b82 */ /* 0x000ea40000000a00 */
[----:B--2---:R2:W5:Y:S01]  /*1190*/  LDG.E R90, desc[UR36][R90.64] ;  /* 0x000000245a5a7981 */ /* 0x004562000c1e1900 */
[----:B------:R-:W-:Y:S05]  /*11a0*/  BRA `(.L_x_15) ;  /* 0x0000000000087947 */ /* 0x000fea0003800000 */
.L_x_16:
[----:B------:R-:W-:Y:S02]  /*11b0*/  ULDC UR4, c[0x0][0x584] ;  /* 0x0001610000047ab9 */ /* 0x000fe40000000800 */
[----:B------:R-:W-:-:S07]  /*11c0*/  IMAD.U32 R90, RZ, RZ, UR4 ;  /* 0x00000004ff5a7e24 */ /* 0x000fce000f8e00ff */
.L_x_15:
[----:B------:R-:W-:-:S13]  /*11d0*/  LOP3.LUT P0, RZ, R3, 0xff, RZ, 0xc0, !PT ;  /* 0x000000ff03ff7812 */ /* 0x000fda000780c0ff */
[----:B------:R-:W-:Y:S05]  /*11e0*/  @!P0 EXIT ;  /* 0x000000000000894d */ /* 0x000fea0003800000 */
[----:B------:R-:W3:Y:S01]  /*11f0*/  LDC R93, c[0x0][0x658] ;  /* 0x00019600ff5d7b82 */ /* 0x000ee20000000800 */
[----:B------:R-:W-:Y:S01]  /*1200*/  LOP3.LUT R7, R7, 0x1, RZ, 0xc0, !PT ;  /* 0x0000000107077812 */ /* 0x000fe200078ec0ff */
[----:B------:R-:W-:Y:S01]  /*1210*/  ULDC.64 UR6, c[0x0][0x288] ;  /* 0x0000a20000067ab9 */ /* 0x000fe20000000a00 */
[----:B------:R-:W-:Y:S01]  /*1220*/  SHF.R.U32.HI R3, RZ, 0x2, R95 ;  /* 0x00000002ff037819 */ /* 0x000fe2000001165f */
[----:B------:R-:W-:Y:S01]  /*1230*/  UIADD3 UR4, UR7, 0x3f, URZ ;  /* 0x0000003f07047890 */ /* 0x000fe2000fffe03f */
[----:B------:R-:W-:Y:S01]  /*1240*/  SHF.R.U32.HI R0, RZ, 0x1, R0 ;  /* 0x00000001ff007819 */ /* 0x000fe20000011600 */
[----:B------:R-:W-:Y:S01]  /*1250*/  IMAD.SHL.U32 R88, R7, 0x40, RZ ;  /* 0x0000004007587824 */ /* 0x000fe200078e00ff */
[----:B------:R-:W-:Y:S01]  /*1260*/  LOP3.LUT R3, R3, 0x7, RZ, 0xc0, !PT ;  /* 0x0000000703037812 */ /* 0x000fe200078ec0ff */
[----:B------:R-:W4:Y:S01]  /*1270*/  LDC.64 R8, c[0x0][0x5c8] ;  /* 0x00017200ff087b82 */ /* 0x000f220000000a00 */
[----:B------:R-:W-:Y:S01]  /*1280*/  USHF.R.S32.HI UR5, URZ, 0x1f, UR4 ;  /* 0x0000001f3f057899 */ /* 0x000fe20008011404 */
[----:B------:R-:W-:Y:S01]  /*1290*/  LOP3.LUT R0, R0, 0x30, RZ, 0xc0, !PT ;  /* 0x0000003000007812 */ /* 0x000fe200078ec0ff */
[----:B------:R-:W-:Y:S01]  /*12a0*/  IMAD.MOV.U32 R6, RZ, RZ, 0x1 ;  /* 0x00000001ff067424 */ /* 0x000fe200078e00ff */
[--C-:B------:R-:W-:Y:S01]  /*12b0*/  LOP3.LUT R88, R88, 0x40, R3.reuse, 0xe2, !PT ;  /* 0x0000004058587812 */ /* 0x100fe200078ee203 */
[----:B------:R-:W-:Y:S01]  /*12c0*/  ULEA.HI UR5, UR5, UR4, URZ, 0x6 ;  /* 0x0000000405057291 */ /* 0x000fe2000f8f303f */
[-C--:B01----:R-:W-:Y:S01]  /*12d0*/  IADD3 R4, RZ, -R0.reuse, -R3 ;  /* 0x80000000ff047210 */ /* 0x083fe20007ffe803 */
[----:B------:R-:W-:Y:S01]  /*12e0*/  IMAD.U32 R5, RZ, RZ, UR6 ;  /* 0x00000006ff057e24 */ /* 0x000fe2000f8e00ff */
[----:B------:R-:W0:Y:S01]  /*12f0*/  LDC R97, c[0x0][0x600] ;  /* 0x00018000ff617b82 */ /* 0x000e220000000800 */
[----:B------:R-:W-:Y:S01]  /*1300*/  LOP3.LUT R88, R88, R0, RZ, 0xfc, !PT ;  /* 0x0000000058587212 */ /* 0x000fe200078efcff */
[----:B------:R-:W-:Y:S01]  /*1310*/  IMAD.MOV.U32 R0, RZ, RZ, -0x1 ;  /* 0xffffffffff007424 */ /* 0x000fe200078e00ff */
[----:B------:R-:W-:Y:S01]  /*1320*/  USHF.R.S32.HI UR43, URZ, 0x6, UR5 ;  /* 0x000000063f2b7899 */ /* 0x000fe20008011405 */
[----:B------:R-:W-:Y:S01]  /*1330*/  LOP3.LUT R94, R95, 0x3, RZ, 0xc0, !PT ;  /* 0x000000035f5e7812 */ /* 0x000fe200078ec0ff */
[----:B------:R-:W-:Y:S01]  /*1340*/  IMAD R4, R7, -0x40, R4 ;  /* 0xffffffc007047824 */ /* 0x000fe200078e0204 */
[C---:B------:R-:W-:Y:S01]  /*1350*/  LOP3.LUT R96, R95.reuse, 0x80, RZ, 0xc0, !PT ;  /* 0x000000805f607812 */ /* 0x040fe200078ec0ff */
[----:B------:R-:W-:Y:S01]  /*1360*/  UISETP.LT.AND UP0, UPT, UR43, 0x1, UPT ;  /* 0x000000012b00788c */ /* 0x000fe2000bf01270 */
[-C--:B---3--:R-:W-:Y:S01]  /*1370*/  SHF.L.U32 R0, R0, R93.reuse, RZ ;  /* 0x0000005d00007219 */ /* 0x088fe200000006ff */
[----:B------:R-:W-:Y:S01]  /*1380*/  ULDC UR4, c[0x0][0x284] ;  /* 0x0000a10000047ab9 */ /* 0x000fe20000000800 */
[----:B------:R-:W-:Y:S01]  /*1390*/  IMAD R94, R94, -0x2, R5 ;  /* 0xfffffffe5e5e7824 */ /* 0x000fe200078e0205 */
[----:B------:R-:W-:Y:S01]  /*13a0*/  USEL UR44, UR43, 0x1, UP0 ;  /* 0x000000012b2c7887 */ /* 0x000fe20008000000 */
[----:B------:R-:W-:Y:S01]  /*13b0*/  SHF.L.U32 R93, R6, R93, RZ ;  /* 0x0000005d065d7219 */ /* 0x000fe200000006ff */
[----:B------:R-:W-:Y:S01]  /*13c0*/  IMAD.SHL.U32 R95, R95, 0x2, RZ ;  /* 0x000000025f5f7824 */ /* 0x000fe200078e00ff */
[----:B------:R-:W-:Y:S01]  /*13d0*/  LOP3.LUT R102, R18, 0x1, RZ, 0xfc, !PT ;  /* 0x0000000112667812 */ /* 0x000fe200078efcff */
[----:B------:R-:W-:Y:S01]  /*13e0*/  VIADD R99, R4, UR4 ;  /* 0x0000000404637c36 */ /* 0x000fe20008000000 */
[C---:B----4-:R-:W-:Y:S01]  /*13f0*/  SHF.L.U64.HI R92, R8.reuse, 0x3, R9 ;  /* 0x00000003085c7819 */ /* 0x050fe20000010209 */
[----:B--2---:R-:W-:Y:S01]  /*1400*/  IMAD.SHL.U32 R91, R8, 0x8, RZ ;  /* 0x00000008085b7824 */ /* 0x004fe200078e00ff */
[----:B------:R-:W-:Y:S01]  /*1410*/  SHF.R.U32.HI R96, RZ, 0x7, R96 ;  /* 0x00000007ff607819 */ /* 0x000fe20000011660 */
[----:B------:R-:W-:Y:S01]  /*1420*/  IMAD.MOV.U32 R89, RZ, RZ, RZ ;  /* 0x000000ffff597224 */ /* 0x000fe200078e00ff */
[----:B------:R-:W-:Y:S01]  /*1430*/  LOP3.LUT R98, RZ, R0, RZ, 0x33, !PT ;  /* 0x00000000ff627212 */ /* 0x000fe200078e33ff */
[----:B------:R-:W-:Y:S01]  /*1440*/  UIADD3 UR44, UR43, -UR44, URZ ;  /* 0x8000002c2b2c7290 */ /* 0x000fe2000fffe03f */
[----:B------:R-:W-:Y:S01]  /*1450*/  UMOV UR40, URZ ;  /* 0x0000003f00287c82 */ /* 0x000fe20008000000 */
[----:B0-----:R-:W-:Y:S01]  /*1460*/  VIADD R97, R97, 0xffffffff ;  /* 0xffffffff61617836 */ /* 0x001fe20000000000 */
[----:B------:R-:W-:-:S09]  /*1470*/  UMOV UR42, URZ ;  /* 0x0000003f002a7c82 */ /* 0x000fd20008000000 */
.L_x_162:
[----:B0-----:R-:W0:Y:S01]  /*1480*/  SHFL.IDX PT, R0, R96, RZ, 0x1f ;  /* 0x00001fff60007589 */ /* 0x001e2200000e0000 */
[----:B-1----:R-:W1:Y:S01]  /*1490*/  S2UR UR7, SR_CgaCtaId ;  /* 0x00000000000779c3 */ /* 0x002e620000008800 */
[----:B------:R-:W-:Y:S01]  /*14a0*/  UMOV UR6, 0x400 ;  /* 0x0000040000067882 */ /* 0x000fe20000000000 */
[----:B0-----:R-:W-:Y:S01]  /*14b0*/  R2UR UR4, R0 ;  /* 0x00000000000472ca */ /* 0x001fe200000e0000 */
[----:B-1----:R-:W-:-:S12]  /*14c0*/  ULEA UR6, UR7, UR6, 0x18 ;  /* 0x0000000607067291 */ /* 0x002fd8000f8ec03f */
[----:B------:R-:W-:-:S04]  /*14d0*/  ULEA.HI UR5, UR4, UR4, URZ, 0x1 ;  /* 0x0000000404057291 */ /* 0x000fc8000f8f083f */
[----:B------:R-:W-:-:S04]  /*14e0*/  ULOP3.LUT UR5, UR5, 0x7fffe, URZ, 0xc0, !UPT ;  /* 0x0007fffe05057892 */ /* 0x000fc8000f8ec03f */
[----:B------:R-:W-:-:S03]  /*14f0*/  UIADD3 UR5, UR4, -UR5, URZ ;  /* 0x8000000504057290 */ /* 0x000fc6000fffe03f */
[----:B------:R-:W-:Y:S01]  /*1500*/  ULDC UR4, c[0x0][0x28c] ;  /* 0x0000a30000047ab9 */ /* 0x000fe20000000800 */
[----:B------:R-:W-:Y:S01]  /*1510*/  ULEA UR5, UR5, UR6, 0xd ;  /* 0x0000000605057291 */ /* 0x000fe2000f8e683f */
[----:B------:R-:W-:-:S03]  /*1520*/  ISETP.LT.AND P0, PT, RZ, UR4, PT ;  /* 0x00000004ff007c0c */ /* 0x000fc6000bf01270 */
[----:B------:R-:W-:-:S04]  /*1530*/  UIADD3 UR5, UR5, 0x100, URZ ;  /* 0x0000010005057890 */ /* 0x000fc8000fffe03f */
[----:B------:R-:W-:-:S04]  /*1540*/  USHF.R.U32.HI UR5, URZ, 0x4, UR5 ;  /* 0x000000043f057899 */ /* 0x000fc80008011605 */
[----:B------:R-:W-:Y:S02]  /*1550*/  ULOP3.LUT UR45, UR5, 0x3fff, URZ, 0xc0, !UPT ;  /* 0x00003fff052d7892 */ /* 0x000fe4000f8ec03f */
[----:B--2345:R-:W-:Y:S10]  /*1560*/  @P0 BRA `(.L_x_17) ;  /* 0x0000000000400947 */ /* 0x03cff40003800000 */
[----:B------:R-:W-:Y:S01]  /*1570*/  MOV R0, 0x0 ;  /* 0x0000000000007802 */ /* 0x000fe20000000f00 */
[----:B------:R-:W-:Y:S01]  /*1580*/  ULDC.64 UR4, c[0x4][0x68] ;  /* 0x01001a0000047ab9 */ /* 0x000fe20000000a00 */
[----:B------:R-:W-:Y:S01]  /*1590*/  ULDC.64 UR6, c[0x4][0x8] ;  /* 0x0100020000067ab9 */ /* 0x000fe20000000a00 */
[----:B------:R-:W-:Y:S01]  /*15a0*/  IMAD.U32 R4, RZ, RZ, UR4 ;  /* 0x00000004ff047e24 */ /* 0x000fe2000f8e00ff */
[----:B------:R0:W1:Y:S01]  /*15b0*/  LDC.64 R14, c[0x4][R0] ;  /* 0x01000000000e7b82 */ /* 0x0000620000000a00 */
[----:B------:R-:W-:Y:S01]  /*15c0*/  IMAD.U32 R5, RZ, RZ, UR5 ;  /* 0x00000005ff057e24 */ /* 0x000fe2000f8e00ff */
[----:B------:R-:W-:Y:S01]  /*15d0*/  ULDC.64 UR4, c[0x4][0x70] ;  /* 0x01001c0000047ab9 */ /* 0x000fe20000000a00 */
[----:B------:R-:W-:Y:S02]  /*15e0*/  IMAD.U32 R10, RZ, RZ, UR6 ;  /* 0x00000006ff0a7e24 */ /* 0x000fe4000f8e00ff */
[----:B------:R-:W-:Y:S02]  /*15f0*/  IMAD.U32 R6, RZ, RZ, UR4 ;  /* 0x00000004ff067e24 */ /* 0x000fe4000f8e00ff */
[----:B------:R-:W-:-:S02]  /*1600*/  IMAD.U32 R7, RZ, RZ, UR5 ;  /* 0x00000005ff077e24 */ /* 0x000fc4000f8e00ff */
[----:B------:R-:W-:Y:S02]  /*1610*/  IMAD.U32 R11, RZ, RZ, UR7 ;  /* 0x00000007ff0b7e24 */ /* 0x000fe4000f8e00ff */
[----:B------:R-:W-:Y:S02]  /*1620*/  IMAD.MOV.U32 R8, RZ, RZ, 0x1e1 ;  /* 0x000001e1ff087424 */ /* 0x000fe400078e00ff */
[----:B------:R-:W-:Y:S02]  /*1630*/  IMAD.MOV.U32 R12, RZ, RZ, 0x1 ;  /* 0x00000001ff0c7424 */ /* 0x000fe400078e00ff */
[----:B0-----:R-:W-:-:S07]  /*1640*/  IMAD.MOV.U32 R13, RZ, RZ, RZ ;  /* 0x000000ffff0d7224 */ /* 0x001fce00078e00ff */
[----:B------:R-:W-:-:S07]  /*1650*/  LEPC R20, `(.L_x_17) ;  /* 0x000000001014794e */ /* 0x000fce0000000000 */
[----:B-1---5:R-:W-:Y:S05]  /*1660*/  CALL.ABS.NOINC R14 ;  /* 0x000000000e007343 */ /* 0x022fea0003c00000 */
.L_x_17:
[----:B------:R-:W-:-:S13]  /*1670*/  ISETP.NE.AND P0, PT, R102, 0x3, PT ;  /* 0x000000036600780c */ /* 0x000fda0003f05270 */
[----:B------:R-:W-:Y:S05]  /*1680*/  @!P0 BRA `(.L_x_18) ;  /* 0x0000000000048947 */ /* 0x000fea0003800000 */
[----:B------:R-:W-:Y:S01]  /*1690*/  BPT.TRAP 0x1 ;  /* 0x000000040000795c */ /* 0x000fe20000300000 */
.L_x_18:
[----:B------:R-:W0:Y:S01]  /*16a0*/  S2UR UR5, SR_CgaCtaId ;  /* 0x00000000000579c3 */ /* 0x000e220000008800 */
[----:B------:R-:W-:Y:S01]  /*16b0*/  UMOV UR4, 0x400 ;  /* 0x0000040000047882 */ /* 0x000fe20000000000 */
[----:B------:R-:W-:Y:S02]  /*16c0*/  IMAD.U32 R0, RZ, RZ, UR40 ;  /* 0x00000028ff007e24 */ /* 0x000fe4000f8e00ff */
[----:B------:R-:W-:-:S03]  /*16d0*/  IMAD.U32 R3, RZ, RZ, UR42 ;  /* 0x0000002aff037e24 */ /* 0x000fc6000f8e00ff */
[----:B------:R-:W-:Y:S01]  /*16e0*/  SHF.L.U32 R0, R0, 0x1f, RZ ;  /* 0x0000001f00007819 */ /* 0x000fe200000006ff */
[----:B0-----:R-:W-:-:S06]  /*16f0*/  ULEA UR4, UR5, UR4, 0x18 ;  /* 0x0000000405047291 */ /* 0x001fcc000f8ec03f */
[----:B------:R-:W-:-:S04]  /*1700*/  IMAD.U32 R6, RZ, RZ, UR4 ;  /* 0x00000004ff067e24 */ /* 0x000fc8000f8e00ff */
[----:B------:R-:W-:-:S04]  /*1710*/  IMAD R3, R3, 0x8, R6 ;  /* 0x0000000803037824 */ /* 0x000fc800078e0206 */
[----:B------:R0:W1:Y:S01]  /*1720*/  SYNCS.PHASECHK.TRANS64.TRYWAIT P1, [R3+URZ], R0 ;  /* 0x00000000030075a7 */ /* 0x000062000802017f */
[----:B------:R-:W-:Y:S05]  /*1730*/  @!P0 BRA `(.L_x_19) ;  /* 0x0000000000048947 */ /* 0x000fea0003800000 */
[----:B------:R-:W-:Y:S01]  /*1740*/  BPT.TRAP 0x1 ;  /* 0x000000040000795c */ /* 0x000fe20000300000 */
.L_x_19:
[----:B------:R-:W-:-:S05]  /*1750*/  IMAD.U32 R4, RZ, RZ, UR44 ;  /* 0x0000002cff047e24 */ /* 0x000fca000f8e00ff */
[----:B------:R-:W-:Y:S01]  /*1760*/  ISETP.GE.AND P2, PT, R4, 0x1, PT ;  /* 0x000000010400780c */ /* 0x000fe20003f46270 */
[----:B-1----:R-:W-:-:S12]  /*1770*/  @P1 BRA `(.L_x_20) ;  /* 0x0000000000081947 */ /* 0x002fd80003800000 */
[----:B------:R-:W1:Y:S02]  /*1780*/  SYNCS.PHASECHK.TRANS64.TRYWAIT P1, [R3+URZ], R0 ;  /* 0x00000000030075a7 */ /* 0x000e64000802017f */
[----:B-1----:R-:W-:Y:S05]  /*1790*/  @!P1 BRA `(.L_x_21) ;  /* 0x0000006400e89947 */ /* 0x002fea0003800000 */
.L_x_20:
[----:B------:R-:W-:Y:S05]  /*17a0*/  WARPSYNC.ALL ;  /* 0x0000000000007948 */ /* 0x000fea0003800000 */
[----:B------:R-:W-:Y:S01]  /*17b0*/  R2UR UR4, R6 ;  /* 0x00000000060472ca */ /* 0x000fe200000e0000 */
[----:B------:R-:W-:Y:S01]  /*17c0*/  ULEA UR5, UR42, UR45, 0xa ;  /* 0x0000002d2a057291 */ /* 0x000fe2000f8e503f */
[----:B------:R-:W-:Y:S01]  /*17d0*/  WARPGROUP.ARRIVE ;  /* 0x00000000000079c5 */ /* 0x000fe20000000000 */
[----:B------:R-:W-:Y:S01]  /*17e0*/  UMOV UR9, 0x40000040 ;  /* 0x4000004000097882 */ /* 0x000fe20000000000 */
[----:B------:R-:W-:-:S04]  /*17f0*/  UMOV UR11, 0x40000040 ;  /* 0x40000040000b7882 */ /* 0x000fc80000000000 */
[----:B------:R-:W-:-:S05]  /*1800*/  UMOV UR8, UR5 ;  /* 0x0000000500087c82 */ /* 0x000fca0008000000 */
[----:B------:R-:W-:-:S04]  /*1810*/  UIADD3 UR4, UR4, 0xc100, URZ ;  /* 0x0000c10004047890 */ /* 0x000fc8000fffe03f */
[----:B------:R-:W-:-:S04]  /*1820*/  USHF.R.U32.HI UR4, URZ, 0x4, UR4 ;  /* 0x000000043f047899 */ /* 0x000fc80008011604 */
[----:B------:R-:W-:-:S04]  /*1830*/  ULOP3.LUT UR4, UR4, 0x3fff, URZ, 0xc0, !UPT ;  /* 0x00003fff04047892 */ /* 0x000fc8000f8ec03f */
[----:B------:R-:W-:-:S04]  /*1840*/  ULOP3.LUT UR4, UR4, 0x2000000, URZ, 0xfc, !UPT ;  /* 0x0200000004047892 */ /* 0x000fc8000f8efc3f */
[----:B------:R-:W-:-:S07]  /*1850*/  ULEA UR6, UR42, UR4, 0xa ;  /* 0x000000042a067291 */ /* 0x000fce000f8e503f */
[----:B------:R-:W-:Y:S02]  /*1860*/  UMOV UR10, UR6 ;  /* 0x00000006000a7c82 */ /* 0x000fe40008000000 */
[----:B------:R-:W-:Y:S01]  /*1870*/  HGMMA.64x128x16.F32 R24, gdesc[UR8].tnspA.tnspB, RZ, !UPT, gsb0 ;  /* 0x61e00000081879f0 */ /* 0x000fe2000c0008ff */
[----:B------:R-:W-:Y:S02]  /*1880*/  UIADD3 UR8, UR5, 0x80, URZ ;  /* 0x0000008005087890 */ /* 0x000fe4000fffe03f */
[----:B------:R-:W-:Y:S01]  /*1890*/  UIADD3 UR10, UR6, 0x80, URZ ;  /* 0x00000080060a7890 */ /* 0x000fe2000fffe03f */
[----:B------:R-:W-:Y:S01]  /*18a0*/  UMOV UR9, 0x40000040 ;  /* 0x4000004000097882 */ /* 0x000fe20000000000 */
[----:B------:R-:W-:Y:S01]  /*18b0*/  UMOV UR11, 0x40000040 ;  /* 0x40000040000b7882 */ /* 0x000fe20000000000 */
[----:B------:R-:W-:Y:S02]  /*18c0*/  WARPGROUP.DEPBAR.LE gsb0, 0x0 ;  /* 0x00008000000079c5 */ /* 0x000fe40000010000 */
[----:B------:R-:W-:-:S06]  /*18d0*/  WARPGROUP.ARRIVE ;  /* 0x00000000000079c5 */ /* 0x000fcc0000000000 */
[----:B------:R-:W-:Y:S01]  /*18e0*/  HGMMA.64x128x16.F32 R24, gdesc[UR8].tnspA.tnspB, R24, gsb0 ;  /* 0x61e00000081879f0 */ /* 0x000fe20008000818 */
        /* <DEDUP_REMOVED lines=13> */
[----:B------:R-:W-:Y:S03]  /*19c0*/  HGMMA.64x128x16.F32 R24, gdesc[UR8].tnspA.tnspB, R24, gsb0 ;  /* 0x61e00000081879f0 */ /* 0x000fe60008000818 */
[----:B------:R-:W-:Y:S02]  /*19d0*/  WARPGROUP.DEPBAR.LE gsb0, 0x0 ;  /* 0x00008000000079c5 */ /* 0x000fe40000010000 */
[----:B------:R-:W-:Y:S05]  /*19e0*/  @!P2 BRA `(.L_x_22) ;  /* 0x000000040028a947 */ /* 0x000fea0003800000 */
[----:B------:R-:W-:Y:S01]  /*19f0*/  UIADD3 UR5, UR42, 0x1, URZ ;  /* 0x000000012a057890 */ /* 0x000fe2000fffe03f */
[----:B01----:R-:W-:Y:S02]  /*1a00*/  IMAD.U32 R0, RZ, RZ, UR44 ;  /* 0x0000002cff007e24 */ /* 0x003fe4000f8e00ff */
[----:B------:R-:W-:Y:S01]  /*1a10*/  IMAD.U32 R3, RZ, RZ, UR42 ;  /* 0x0000002aff037e24 */ /* 0x000fe2000f8e00ff */
[----:B------:R-:W-:-:S04]  /*1a20*/  UISETP.NE.AND UP0, UPT, UR5, 0x3, UPT ;  /* 0x000000030500788c */ /* 0x000fc8000bf05270 */
[----:B------:R-:W-:Y:S02]  /*1a30*/  USEL UR6, URZ, 0x1, UP0 ;  /* 0x000000013f067887 */ /* 0x000fe40008000000 */
[----:B------:R-:W-:Y:S02]  /*1a40*/  USEL UR5, UR5, URZ, UP0 ;  /* 0x0000003f05057287 */ /* 0x000fe40008000000 */
[----:B------:R-:W-:-:S06]  /*1a50*/  ULOP3.LUT UR6, UR40, UR6, URZ, 0x3c, !UPT ;  /* 0x0000000628067292 */ /* 0x000fcc000f8e3c3f */
[----:B------:R-:W-:-:S07]  /*1a60*/  IMAD.U32 R7, RZ, RZ, UR6 ;  /* 0x00000006ff077e24 */ /* 0x000fce000f8e00ff */
.L_x_29:
[----:B------:R-:W-:Y:S05]  /*1a70*/  @!P0 BRA `(.L_x_23) ;  /* 0x0000000000048947 */ /* 0x000fea0003800000 */
[----:B------:R-:W-:Y:S01]  /*1a80*/  BPT.TRAP 0x1 ;  /* 0x000000040000795c */ /* 0x000fe20000300000 */
.L_x_23:
[----:B------:R-:W0:Y:S01]  /*1a90*/  S2UR UR7, SR_CgaCtaId ;  /* 0x00000000000779c3 */ /* 0x000e220000008800 */
[----:B------:R-:W-:Y:S01]  /*1aa0*/  UMOV UR6, 0x400 ;  /* 0x0000040000067882 */ /* 0x000fe20000000000 */
[----:B------:R-:W-:Y:S01]  /*1ab0*/  IMAD.U32 R5, RZ, RZ, UR5 ;  /* 0x00000005ff057e24 */ /* 0x000fe2000f8e00ff */
[----:B------:R-:W-:Y:S01]  /*1ac0*/  SHF.L.U32 R4, R7, 0x1f, RZ ;  /* 0x0000001f07047819 */ /* 0x000fe200000006ff */
[----:B0-----:R-:W-:-:S06]  /*1ad0*/  ULEA UR6, UR7, UR6, 0x18 ;  /* 0x0000000607067291 */ /* 0x001fcc000f8ec03f */
[----:B------:R-:W-:-:S04]  /*1ae0*/  IMAD.U32 R6, RZ, RZ, UR6 ;  /* 0x00000006ff067e24 */ /* 0x000fc8000f8e00ff */
[----:B------:R-:W-:-:S04]  /*1af0*/  IMAD R5, R5, 0x8, R6 ;  /* 0x0000000805057824 */ /* 0x000fc800078e0206 */
[----:B------:R0:W1:Y:S01]  /*1b00*/  SYNCS.PHASECHK.TRANS64.TRYWAIT P1, [R5+URZ], R4 ;  /* 0x00000004050075a7 */ /* 0x000062000802017f */
[----:B------:R-:W-:Y:S05]  /*1b10*/  @!P0 BRA `(.L_x_24) ;  /* 0x0000000000048947 */ /* 0x000fea0003800000 */
[----:B------:R-:W-:Y:S01]  /*1b20*/  BPT.TRAP 0x1 ;  /* 0x000000040000795c */ /* 0x000fe20000300000 */
.L_x_24:
[----:B-1----:R-:W-:Y:S05]  /*1b30*/  @P1 BRA `(.L_x_25) ;  /* 0x0000000000081947 */ /* 0x002fea0003800000 */
[----:B------:R-:W1:Y:S02]  /*1b40*/  SYNCS.PHASECHK.TRANS64.TRYWAIT P1, [R5+URZ], R4 ;  /* 0x00000004050075a7 */ /* 0x000e64000802017f */
[----:B-1----:R-:W-:Y:S05]  /*1b50*/  @!P1 BRA `(.L_x_26) ;  /* 0x00000064000c9947 */ /* 0x002fea0003800000 */
.L_x_25:
[----:B------:R-:W-:Y:S01]  /*1b60*/  ULEA UR6, UR5, UR45, 0xa ;  /* 0x0000002d05067291 */ /* 0x000fe2000f8e503f */
[----:B------:R-:W-:Y:S01]  /*1b70*/  WARPGROUP.ARRIVE ;  /* 0x00000000000079c5 */ /* 0x000fe20000000000 */
[----:B------:R-:W-:Y:S01]  /*1b80*/  ULEA UR7, UR5, UR4, 0xa ;  /* 0x0000000405077291 */ /* 0x000fe2000f8e503f */
[----:B------:R-:W-:Y:S01]  /*1b90*/  UMOV UR9, 0x40000040 ;  /* 0x4000004000097882 */ /* 0x000fe20000000000 */
[----:B------:R-:W-:-:S03]  /*1ba0*/  UMOV UR11, 0x40000040 ;  /* 0x40000040000b7882 */ /* 0x000fc60000000000 */
[----:B------:R-:W-:Y:S02]  /*1bb0*/  UMOV UR8, UR6 ;  /* 0x0000000600087c82 */ /* 0x000fe40008000000 */
[----:B------:R-:W-:Y:S02]  /*1bc0*/  UMOV UR10, UR7 ;  /* 0x00000007000a7c82 */ /* 0x000fe40008000000 */
[----:B------:R-:W-:Y:S01]  /*1bd0*/  HGMMA.64x128x16.F32 R24, gdesc[UR8].tnspA.tnspB, R24, gsb0 ;  /* 0x61e00000081879f0 */ /* 0x000fe20008000818 */
[----:B------:R-:W-:Y:S02]  /*1be0*/  UIADD3 UR8, UR6, 0x80, URZ ;  /* 0x0000008006087890 */ /* 0x000fe4000fffe03f */
[----:B------:R-:W-:Y:S01]  /*1bf0*/  UIADD3 UR10, UR7, 0x80, URZ ;  /* 0x00000080070a7890 */ /* 0x000fe2000fffe03f */
[----:B------:R-:W-:Y:S01]  /*1c00*/  UMOV UR9, 0x40000040 ;  /* 0x4000004000097882 */ /* 0x000fe20000000000 */
[----:B------:R-:W-:Y:S01]  /*1c10*/  UMOV UR11, 0x40000040 ;  /* 0x40000040000b7882 */ /* 0x000fe20000000000 */
[----:B------:R-:W-:-:S02]  /*1c20*/  WARPGROUP.DEPBAR.LE gsb0, 0x0 ;  /* 0x00008000000079c5 */ /* 0x000fc40000010000 */
        /* <DEDUP_REMOVED lines=18> */
[----:B------:R-:W-:Y:S01]  /*1d50*/  BPT.TRAP 0x1 ;  /* 0x000000040000795c */ /* 0x000fe20000300000 */
.L_x_27:
[----:B------:R-:W-:-:S13]  /*1d60*/  ISETP.NE.AND P1, PT, R22, RZ, PT ;  /* 0x000000ff1600720c */ /* 0x000fda0003f25270 */
[----:B01----:R-:W-:-:S04]  /*1d70*/  @P1 IMAD R4, R3, 0x8, R6 ;  /* 0x0000000803041824 */ /* 0x003fc800078e0206 */
[----:B------:R-:W-:-:S05]  /*1d80*/  @P1 VIADD R4, R4, 0x18 ;  /* 0x0000001804041836 */ /* 0x000fca0000000000 */
[----:B------:R-:W-:-:S04]  /*1d90*/  @P1 PRMT R4, R19, 0x654, R4 ;  /* 0x0000065413041816 */ /* 0x000fc80000000004 */
[----:B------:R0:W-:Y:S01]  /*1da0*/  @P1 SYNCS.ARRIVE.TRANS64.RED.A1T0 RZ, [R4+URZ], RZ ;  /* 0x000000ff04ff19a7 */ /* 0x0001e2000810043f */
[----:B------:R-:W-:-:S13]  /*1db0*/  ISETP.GT.U32.AND P1, PT, R18, 0x1, PT ;  /* 0x000000011200780c */ /* 0x000fda0003f24070 */
[----:B0-----:R-:W-:Y:S05]  /*1dc0*/  @P1 BRA `(.L_x_28) ;  /* 0x0000000000041947 */ /* 0x001fea0003800000 */
[----:B------:R-:W-:Y:S01]  /*1dd0*/  BPT.TRAP 0x1 ;  /* 0x000000040000795c */ /* 0x000fe20000300000 */
.L_x_28:
[----:B------:R-:W-:Y:S01]  /*1de0*/  UIADD3 UR5, UR5, 0x1, URZ ;  /* 0x0000000105057890 */ /* 0x000fe2000fffe03f */
[C---:B------:R-:W-:Y:S01]  /*1df0*/  ISETP.GT.AND P2, PT, R0.reuse, 0x1, PT ;  /* 0x000000010000780c */ /* 0x040fe20003f44270 */
[----:B------:R-:W-:Y:S02]  /*1e00*/  VIADD R3, R3, 0x1 ;  /* 0x0000000103037836 */ /* 0x000fe40000000000 */
[----:B------:R-:W-:Y:S01]  /*1e10*/  UISETP.NE.AND UP0, UPT, UR5, 0x3, UPT ;  /* 0x000000030500788c */ /* 0x000fe2000bf05270 */
[----:B------:R-:W-:Y:S02]  /*1e20*/  VIADD R0, R0, 0xffffffff ;  /* 0xffffffff00007836 */ /* 0x000fe40000000000 */
[C---:B------:R-:W-:Y:S01]  /*1e30*/  ISETP.NE.AND P1, PT, R3.reuse, 0x3, PT ;  /* 0x000000030300780c */ /* 0x040fe20003f25270 */
[----:B------:R-:W-:Y:S02]  /*1e40*/  USEL UR6, URZ, 0x1, UP0 ;  /* 0x000000013f067887 */ /* 0x000fe40008000000 */
[----:B------:R-:W-:Y:S01]  /*1e50*/  USEL UR5, UR5, URZ, UP0 ;  /* 0x0000003f05057287 */ /* 0x000fe20008000000 */
[----:B------:R-:W-:-:S03]  /*1e60*/  SEL R3, R3, RZ, P1 ;  /* 0x000000ff03037207 */ /* 0x000fc60000800000 */
[----:B------:R-:W-:Y:S01]  /*1e70*/  LOP3.LUT R7, R7, UR6, RZ, 0x3c, !PT ;  /* 0x0000000607077c12 */ /* 0x000fe2000f8e3cff */
[----:B------:R-:W-:Y:S07]  /*1e80*/  @P2 BRA `(.L_x_29) ;  /* 0xfffffff800f82947 */ /* 0x000fee000383ffff */
.L_x_22:
[----:B01----:R-:W0:Y:S02]  /*1e90*/  LDC R0, c[0x0][0x28c] ;  /* 0x0000a300ff007b82 */ /* 0x003e240000000800 */
[----:B0-----:R-:W-:-:S13]  /*1ea0*/  ISETP.GE.AND P1, PT, R0, 0x1, PT ;  /* 0x000000010000780c */ /* 0x001fda0003f26270 */
[----:B------:R-:W-:Y:S05]  /*1eb0*/  @!P1 BRA `(.L_x_30) ;  /* 0x0000000000449947 */ /* 0x000fea0003800000 */
[----:B------:R-:W-:Y:S05]  /*1ec0*/  @!P0 BRA `(.L_x_31) ;  /* 0x0000000000048947 */ /* 0x000fea0003800000 */
[----:B------:R-:W-:Y:S01]  /*1ed0*/  BPT.TRAP 0x1 ;  /* 0x000000040000795c */ /* 0x000fe20000300000 */
.L_x_31:
[----:B------:R-:W-:-:S13]  /*1ee0*/  ISETP.NE.AND P0, PT, R22, RZ, PT ;  /* 0x000000ff1600720c */ /* 0x000fda0003f05270 */
[----:B------:R-:W-:-:S05]  /*1ef0*/  VOTEU.ANY UP0, P0 ;  /* 0x00000000003f7886 */ /* 0x000fca0000000100 */
[----:B------:R-:W-:-:S06]  /*1f00*/  @UP0 UIADD3 UR4, UR44, UR42, URZ ;  /* 0x0000002a2c040290 */ /* 0x000fcc000fffe03f */
[----:B------:R-:W-:Y:S02]  /*1f10*/  IMAD.U32 R4, RZ, RZ, UR4 ;  /* 0x00000004ff047e24 */ /* 0x000fe4000f8e00ff */
[----:B------:R-:W-:Y:S02]  /*1f20*/  IMAD.U32 R3, RZ, RZ, UR4 ;  /* 0x00000004ff037e24 */ /* 0x000fe4000f8e00ff */
[----:B------:R-:W-:-:S05]  /*1f30*/  @P0 IMAD.WIDE.U32 R4, R4, -0x55555555, RZ ;  /* 0xaaaaaaab04040825 */ /* 0x000fca00078e00ff */
[----:B------:R-:W-:-:S05]  /*1f40*/  @P0 SHF.R.U32.HI R0, RZ, 0x1, R5 ;  /* 0x00000001ff000819 */ /* 0x000fca0000011605 */
[----:B------:R-:W-:-:S04]  /*1f50*/  @P0 IMAD R0, R0, -0x3, R3 ;  /* 0xfffffffd00000824 */ /* 0x000fc800078e0203 */
[----:B------:R-:W-:-:S04]  /*1f60*/  @P0 IMAD R0, R0, 0x8, R6 ;  /* 0x0000000800000824 */ /* 0x000fc800078e0206 */
[----:B------:R-:W-:-:S05]  /*1f70*/  @P0 VIADD R0, R0, 0x18 ;  /* 0x0000001800000836 */ /* 0x000fca0000000000 */
[----:B------:R-:W-:-:S04]  /*1f80*/  @P0 PRMT R0, R19, 0x654, R0 ;  /* 0x0000065413000816 */ /* 0x000fc80000000000 */
[----:B------:R0:W-:Y:S01]  /*1f90*/  @P0 SYNCS.ARRIVE.TRANS64.RED.A1T0 RZ, [R0+URZ], RZ ;  /* 0x000000ff00ff09a7 */ /* 0x0001e2000810043f */
[----:B------:R-:W-:-:S13]  /*1fa0*/  ISETP.GT.U32.AND P0, PT, R18, 0x1, PT ;  /* 0x000000011200780c */ /* 0x000fda0003f04070 */
[----:B0-----:R-:W-:Y:S05]  /*1fb0*/  @P0 BRA `(.L_x_30) ;  /* 0x0000000000040947 */ /* 0x001fea0003800000 */
[----:B------:R-:W-:Y:S01]  /*1fc0*/  BPT.TRAP 0x1 ;  /* 0x000000040000795c */ /* 0x000fe20000300000 */
.L_x_30:
[----:B------:R-:W-:Y:S01]  /*1fd0*/  IMAD.SHL.U32 R100, R100, 0x80, RZ ;  /* 0x0000008064647824 */ /* 0x000fe200078e00ff */
[----:B------:R-:W-:Y:S01]  /*1fe0*/  UIADD3 UR42, UR43, UR42, URZ ;  /* 0x0000002a2b2a7290 */ /* 0x000fe2000fffe03f */
[----:B------:R-:W-:Y:S01]  /*1ff0*/  SHF.R.S32.HI R11, RZ, 0x1f, R101 ;  /* 0x0000001fff0b7819 */ /* 0x000fe20000011465 */
[----:B------:R-:W-:Y:S01]  /*2000*/  UISETP.GE.U32.AND UP1, UPT, UR43, 0x3, UPT ;  /* 0x000000032b00788c */ /* 0x000fe2000bf26070 */
[----:B------:R-:W-:Y:S01]  /*2010*/  IMAD.SHL.U32 R6, R103, 0x80, RZ ;  /* 0x0000008067067824 */ /* 0x000fe200078e00ff */
[----:B------:R-:W-:Y:S01]  /*2020*/  ULDC UR7, c[0x0][0x288] ;  /* 0x0000a20000077ab9 */ /* 0x000fe20000000800 */
[C---:B------:R-:W-:Y:S01]  /*2030*/  LOP3.LUT R8, R100.reuse, 0x6, R95, 0xf8, !PT ;  /* 0x0000000664087812 */ /* 0x040fe200078ef85f */
[----:B------:R-:W-:Y:S01]  /*2040*/  UISETP.GT.U32.AND UP0, UPT, UR42, 0x2, UPT ;  /* 0x000000022a00788c */ /* 0x000fe2000bf04070 */
[----:B------:R-:W-:Y:S01]  /*2050*/  ISETP.GE.AND P0, PT, R100, UR7, PT ;  /* 0x0000000764007c0c */ /* 0x000fe2000bf06270 */
[----:B------:R-:W-:Y:S01]  /*2060*/  ULDC.64 UR4, c[0x0][0x5d0] ;  /* 0x0001740000047ab9 */ /* 0x000fe20000000a00 */
[--C-:B------:R-:W-:Y:S01]  /*2070*/  SHF.R.S32.HI R9, RZ, 0x1f, R8.reuse ;  /* 0x0000001fff097819 */ /* 0x100fe20000011408 */
[----:B------:R-:W-:Y:S01]  /*2080*/  ULDC UR10, c[0x0][0x284] ;  /* 0x0000a100000a7ab9 */ /* 0x000fe20000000800 */
[----:B------:R-:W-:Y:S01]  /*2090*/  IMAD R0, R11, UR4, RZ ;  /* 0x000000040b007c24 */ /* 0x000fe2000f8e02ff */
[----:B------:R-:W-:Y:S01]  /*20a0*/  UISETP.LT.U32.AND UP0, UPT, UR43, 0x3, UP0 ;  /* 0x000000032b00788c */ /* 0x000fe20008701070 */
[----:B------:R-:W-:Y:S01]  /*20b0*/  ISETP.GE.OR P0, PT, R6, UR10, P0 ;  /* 0x0000000a06007c0c */ /* 0x000fe20008706670 */
[----:B------:R-:W-:Y:S01]  /*20c0*/  IMAD.WIDE.U32 R4, R101, UR4, R8 ;  /* 0x0000000465047c25 */ /* 0x000fe2000f8e0008 */
[----:B------:R-:W-:Y:S01]  /*20d0*/  ULDC.64 UR8, c[0x0][0x5c8] ;  /* 0x0001720000087ab9 */ /* 0x000fe20000000a00 */
[----:B------:R-:W-:-:S02]  /*20e0*/  USEL UR6, URZ, 0x1, !UP0 ;  /* 0x000000013f067887 */ /* 0x000fc4000c000000 */
[----:B------:R-:W-:Y:S01]  /*20f0*/  IMAD R3, R101, UR5, R0 ;  /* 0x0000000565037c24 */ /* 0x000fe2000f8e0200 */
[----:B------:R-:W-:Y:S01]  /*2100*/  @UP1 UIMAD.WIDE.U32 UR4, UR42, -0x55555555, URZ ;  /* 0xaaaaaaab2a0418a5 */ /* 0x000fe2000f8e003f */
[----:B------:R-:W-:Y:S01]  /*2110*/  IMAD.WIDE R104, R103, 0x80, R88 ;  /* 0x0000008067687825 */ /* 0x000fe200078e0258 */
[----:B------:R-:W-:Y:S02]  /*2120*/  ULOP3.LUT UR40, UR40, UR6, URZ, 0x3c, !UPT ;  /* 0x0000000628287292 */ /* 0x000fe4000f8e3c3f */
[----:B------:R-:W-:Y:S01]  /*2130*/  @UP1 USHF.R.U32.HI UR4, URZ, 0x1, UR5 ;  /* 0x000000013f041899 */ /* 0x000fe20008011605 */
[----:B------:R-:W-:Y:S02]  /*2140*/  IMAD.IADD R5, R5, 0x1, R3 ;  /* 0x0000000105057824 */ /* 0x000fe400078e0203 */
[----:B------:R-:W-:Y:S01]  /*2150*/  IMAD R3, R105, UR8, RZ ;  /* 0x0000000869037c24 */ /* 0x000fe2000f8e02ff */
[----:B------:R-:W-:Y:S01]  /*2160*/  @UP1 ULOP3.LUT UR40, UR40, 0x1, UR4, 0x78, !UPT ;  /* 0x0000000128281892 */ /* 0x000fe2000f8e7804 */
[----:B------:R-:W-:-:S04]  /*2170*/  IMAD.WIDE.U32 R106, R104, UR8, R4 ;  /* 0x00000008686a7c25 */ /* 0x000fc8000f8e0004 */
[----:B------:R-:W-:Y:S02]  /*2180*/  IMAD R7, R104, UR9, R3 ;  /* 0x0000000968077c24 */ /* 0x000fe4000f8e0203 */
[----:B------:R-:W-:Y:S01]  /*2190*/  IMAD.MOV.U32 R0, RZ, RZ, -0x1 ;  /* 0xffffffffff007424 */ /* 0x000fe200078e00ff */
[----:B------:R-:W-:Y:S06]  /*21a0*/  @P0 BRA `(.L_x_32) ;  /* 0x00000040001c0947 */ /* 0x000fec0003800000 */
[----:B-----5:R-:W-:Y:S01]  /*21b0*/  FSETP.NEU.AND P0, PT, R90, RZ, PT ;  /* 0x000000ff5a00720b */ /* 0x020fe20003f0d000 */
[----:B------:R-:W-:Y:S01]  /*21c0*/  IMAD.IADD R4, R94, 0x1, -R100 ;  /* 0x000000015e047824 */ /* 0x000fe200078e0a64 */
[----:B------:R-:W-:Y:S01]  /*21d0*/  BSSY B0, `(.L_x_32) ;  /* 0x0000404000007945 */ /* 0x000fe20003800000 */
[----:B------:R-:W-:Y:S02]  /*21e0*/  IMAD.IADD R3, R99, 0x1, -R6 ;  /* 0x0000000163037824 */ /* 0x000fe400078e0a06 */
[----:B------:R-:W-:Y:S01]  /*21f0*/  IMAD.IADD R103, R107, 0x1, R7 ;  /* 0x000000016b677824 */ /* 0x000fe200078e0207 */
[----:B------:R-:W-:-:S04]  /*2200*/  ISETP.GT.AND P2, PT, R4, RZ, PT ;  /* 0x000000ff0400720c */ /* 0x000fc80003f44270 */
[----:B------:R-:W-:-:S03]  /*2210*/  ISETP.GT.AND P1, PT, R3, RZ, P2 ;  /* 0x000000ff0300720c */ /* 0x000fc60001724270 */
[----:B------:R-:W-:Y:S10]  /*2220*/  @!P0 BRA `(.L_x_33) ;  /* 0x0000002c00288947 */ /* 0x000ff40003800000 */
[----:B------:R-:W0:Y:S01]  /*2230*/  LDC.64 R110, c[0x0][0x5b8] ;  /* 0x00016e00ff6e7b82 */ /* 0x000e220000000a00 */
[----:B------:R-:W-:-:S07]  /*2240*/  ULDC.64 UR4, c[0x0][0x5c0] ;  /* 0x0001700000047ab9 */ /* 0x000fce0000000a00 */
[----:B------:R-:W1:Y:S08]  /*2250*/  LDC.64 R112, c[0x0][0x5b0] ;  /* 0x00016c00ff707b82 */ /* 0x000e700000000a00 */
[----:B------:R-:W2:Y:S01]  /*2260*/  LDC.64 R114, c[0x0][0x5a8] ;  /* 0x00016a00ff727b82 */ /* 0x000ea20000000a00 */
[-C--:B0-----:R-:W-:Y:S02]  /*2270*/  IMAD R6, R11, R110.reuse, RZ ;  /* 0x0000006e0b067224 */ /* 0x081fe400078e02ff */
[----:B------:R-:W-:-:S04]  /*2280*/  IMAD.WIDE.U32 R108, R101, R110, R8 ;  /* 0x0000006e656c7225 */ /* 0x000fc800078e0008 */
[----:B------:R-:W-:Y:S02]  /*2290*/  IMAD R107, R101, R111, R6 ;  /* 0x0000006f656b7224 */ /* 0x000fe400078e0206 */
[-C--:B-1----:R-:W-:Y:S02]  /*22a0*/  IMAD R5, R105, R112.reuse, RZ ;  /* 0x0000007069057224 */ /* 0x082fe400078e02ff */
[----:B------:R-:W-:Y:S02]  /*22b0*/  IMAD.IADD R13, R109, 0x1, R107 ;  /* 0x000000016d0d7824 */ /* 0x000fe400078e026b */
[----:B------:R-:W-:Y:S02]  /*22c0*/  IMAD.MOV.U32 R12, RZ, RZ, R108 ;  /* 0x000000ffff0c7224 */ /* 0x000fe400078e006c */
[C---:B------:R-:W-:Y:S02]  /*22d0*/  IMAD R111, R104.reuse, R113, R5 ;  /* 0x00000071686f7224 */ /* 0x040fe400078e0205 */
[----:B------:R-:W-:-:S04]  /*22e0*/  IMAD.WIDE.U32 R6, R104, R112, R12 ;  /* 0x0000007068067225 */ /* 0x000fc800078e000c */
[----:B------:R-:W-:Y:S01]  /*22f0*/  IMAD.IADD R5, R7, 0x1, R111 ;  /* 0x0000000107057824 */ /* 0x000fe200078e026f */
[----:B--2---:R-:W-:-:S04]  /*2300*/  LEA R14, P0, R6, R114, 0x1 ;  /* 0x00000072060e7211 */ /* 0x004fc800078008ff */
[----:B------:R-:W-:-:S05]  /*2310*/  LEA.HI.X R15, R6, R115, R5, 0x1, P0 ;  /* 0x00000073060f7211 */ /* 0x000fca00000f0c05 */
[----:B------:R0:W2:Y:S01]  /*2320*/  @P1 LDG.E.LTC128B.U16 R5, desc[UR36][R14.64] ;  /* 0x000000240e051981 */ /* 0x0000a2000c1e1520 */
[----:B------:R-:W-:Y:S01]  /*2330*/  LEA R10, P0, R106, UR4, 0x1 ;  /* 0x000000046a0a7c11 */ /* 0x000fe2000f8008ff */
[----:B------:R-:W-:Y:S01]  /*2340*/  IMAD.WIDE.U32 R6, R104, R112, R8 ;  /* 0x0000007068067225 */ /* 0x000fe200078e0008 */
[----:B------:R-:W-:Y:S03]  /*2350*/  BSSY B1, `(.L_x_34) ;  /* 0x0000012000017945 */ /* 0x000fe60003800000 */
[----:B------:R-:W-:Y:S02]  /*2360*/  IMAD.IADD R7, R111, 0x1, R7 ;  /* 0x000000016f077824 */ /* 0x000fe400078e0207 */
[----:B------:R-:W-:Y:S01]  /*2370*/  IMAD.WIDE.U32 R20, R101, R110, R6 ;  /* 0x0000006e65147225 */ /* 0x000fe200078e0006 */
[----:B0-----:R-:W-:-:S03]  /*2380*/  SHF.L.U64.HI R15, R112, 0x3, R113 ;  /* 0x00000003700f7819 */ /* 0x001fc60000010271 */
[----:B------:R-:W-:Y:S01]  /*2390*/  IMAD.IADD R7, R107, 0x1, R21 ;  /* 0x000000016b077824 */ /* 0x000fe200078e0215 */
[----:B------:R-:W-:Y:S01]  /*23a0*/  LEA R6, P4, R20, R114, 0x1 ;  /* 0x0000007214067211 */ /* 0x000fe200078808ff */
[----:B------:R-:W-:-:S03]  /*23b0*/  IMAD.SHL.U32 R14, R112, 0x8, RZ ;  /* 0x00000008700e7824 */ /* 0x000fc600078e00ff */
[----:B------:R-:W-:Y:S01]  /*23c0*/  LEA.HI.X R7, R20, R115, R7, 0x1, P4 ;  /* 0x0000007314077211 */ /* 0x000fe200020f0c07 */
[----:B--2---:R-:W-:-:S05]  /*23d0*/  HADD2.F32 R11, -RZ, R5.H0_H0 ;  /* 0x20000005ff0b7230 */ /* 0x004fca0000004100 */
[----:B------:R-:W-:-:S04]  /*23e0*/  FMUL R11, R11, R90 ;  /* 0x0000005a0b0b7220 */ /* 0x000fc80000400000 */
[----:B------:R-:W-:Y:S01]  /*23f0*/  FFMA R24, R24, R23, R11 ;  /* 0x0000001718187223 */ /* 0x000fe2000000000b */
[----:B------:R-:W-:Y:S02]  /*2400*/  LEA.HI.X R11, R106, UR5, R103, 0x1, P0 ;  /* 0x000000056a0b7c11 */ /* 0x000fe400080f0c67 */
[----:B------:R-:W-:Y:S02]  /*2410*/  ISETP.GT.AND P0, PT, R4, 0x1, PT ;  /* 0x000000010400780c */ /* 0x000fe40003f04270 */
[----:B------:R-:W-:Y:S02]  /*2420*/  F2FP.F16.F32.PACK_AB R24, RZ, R24 ;  /* 0x00000018ff18723e */ /* 0x000fe400000000ff */
[----:B------:R-:W-:-:S03]  /*2430*/  ISETP.GT.AND P3, PT, R3, RZ, P0 ;  /* 0x000000ff0300720c */ /* 0x000fc60000764270 */
[----:B------:R0:W-:Y:S10]  /*2440*/  @P1 STG.E.U16 desc[UR36][R10.64], R24 ;  /* 0x000000180a001986 */ /* 0x0001f4000c101524 */
[----:B------:R-:W-:Y:S05]  /*2450*/  @!P3 BRA `(.L_x_35) ;  /* 0x000000000004b947 */ /* 0x000fea0003800000 */
[----:B------:R1:W5:Y:S02]  /*2460*/  LDG.E.LTC128B.U16 R5, desc[UR36][R6.64+0x2] ;  /* 0x0000022406057981 */ /* 0x000364000c1e1520 */
.L_x_35:
[----:B------:R-:W-:Y:S05]  /*2470*/  BSYNC B1 ;  /* 0x0000000000017941 */ /* 0x000fea0003800000 */
.L_x_34:
[----:B-----5:R-:W-:Y:S01]  /*2480*/  HADD2.F32 R103, -RZ, R5.H0_H0 ;  /* 0x20000005ff677230 */ /* 0x020fe20000004100 */
[----:B------:R-:W-:Y:S01]  /*2490*/  ISETP.GT.AND P2, PT, R3, 0x8, P2 ;  /* 0x000000080300780c */ /* 0x000fe20001744270 */
[----:B------:R-:W-:Y:S01]  /*24a0*/  IMAD.WIDE.U32 R20, R104, R112, R14 ;  /* 0x0000007068147225 */ /* 0x000fe200078e000e */
[----:B0-----:R-:W-:-:S03]  /*24b0*/  PRMT R24, R5, 0x7610, R24 ;  /* 0x0000761005187816 */ /* 0x001fc60000000018 */
[----:B------:R-:W-:Y:S01]  /*24c0*/  FMUL R12, R103, R90 ;  /* 0x0000005a670c7220 */ /* 0x000fe20000400000 */
[----:B------:R-:W-:Y:S01]  /*24d0*/  IMAD.IADD R111, R111, 0x1, R21 ;  /* 0x000000016f6f7824 */ /* 0x000fe200078e0215 */
[----:B------:R-:W-:Y:S02]  /*24e0*/  IADD3 R108, P1, R108, R20, RZ ;  /* 0x000000146c6c7210 */ /* 0x000fe40007f3e0ff */
[----:B------:R-:W-:-:S03]  /*24f0*/  FFMA R12, R25, R23, R12 ;  /* 0x00000017190c7223 */ /* 0x000fc6000000000c */
[----:B------:R-:W-:Y:S01]  /*2500*/  IMAD.X R13, R111, 0x1, R13, P1 ;  /* 0x000000016f0d7824 */ /* 0x000fe200008e060d */
[C---:B------:R-:W-:Y:S02]  /*2510*/  LEA R14, P1, R108.reuse, R114, 0x1 ;  /* 0x000000726c0e7211 */ /* 0x040fe400078208ff */
[----:B------:R-:W-:Y:S02]  /*2520*/  F2FP.F16.F32.PACK_AB R12, RZ, R12 ;  /* 0x0000000cff0c723e */ /* 0x000fe400000000ff */
[----:B------:R-:W-:Y:S02]  /*2530*/  LEA.HI.X R15, R108, R115, R13, 0x1, P1 ;  /* 0x000000736c0f7211 */ /* 0x000fe400008f0c0d */
[----:B------:R-:W-:-:S05]  /*2540*/  PRMT R21, R12, 0x7610, R21 ;  /* 0x000076100c157816 */ /* 0x000fca0000000015 */
[----:B------:R0:W-:Y:S04]  /*2550*/  @P3 STG.E.U16 desc[UR36][R10.64+0x2], R21 ;  /* 0x000002150a003986 */ /* 0x0001e8000c101524 */
[----:B------:R-:W2:Y:S01]  /*2560*/  @P2 LDG.E.LTC128B.U16 R24, desc[UR36][R14.64] ;  /* 0x000000240e182981 */ /* 0x000ea2000c1e1520 */
[----:B------:R-:W-:Y:S01]  /*2570*/  IADD3 R20, P1, R8, R20, RZ ;  /* 0x0000001408147210 */ /* 0x000fe20007f3e0ff */
[----:B------:R-:W-:Y:S01]  /*2580*/  BSSY B1, `(.L_x_36) ;  /* 0x0000011000017945 */ /* 0x000fe20003800000 */
[----:B------:R-:W-:Y:S02]  /*2590*/  SHF.L.U64.HI R13, R91, 0x1, R92 ;  /* 0x000000015b0d7819 */ /* 0x000fe4000001025c */
[----:B------:R-:W-:Y:S01]  /*25a0*/  ISETP.GT.AND P0, PT, R3, 0x8, P0 ;  /* 0x000000080300780c */ /* 0x000fe20000704270 */
[----:B0-----:R-:W-:Y:S01]  /*25b0*/  IMAD.X R21, R9, 0x1, R111, P1 ;  /* 0x0000000109157824 */ /* 0x001fe200008e066f */
[----:B------:R-:W-:Y:S01]  /*25c0*/  LEA R12, P1, R91, R10, 0x1 ;  /* 0x0000000a5b0c7211 */ /* 0x000fe200078208ff */
[----:B------:R-:W-:-:S04]  /*25d0*/  IMAD.WIDE.U32 R20, R101, R110, R20 ;  /* 0x0000006e65147225 */ /* 0x000fc800078e0014 */
[----:B------:R-:W-:Y:S01]  /*25e0*/  IMAD.X R13, R13, 0x1, R11, P1 ;  /* 0x000000010d0d7824 */ /* 0x000fe200008e060b */
[----:B------:R-:W-:Y:S01]  /*25f0*/  LEA R8, P3, R20, R114, 0x1 ;  /* 0x0000007214087211 */ /* 0x000fe200078608ff */
[----:B------:R-:W-:-:S05]  /*2600*/  IMAD.IADD R9, R107, 0x1, R21 ;  /* 0x000000016b097824 */ /* 0x000fca00078e0215 */
[----:B------:R-:W-:Y:S01]  /*2610*/  LEA.HI.X R9, R20, R115, R9, 0x1, P3 ;  /* 0x0000007314097211 */ /* 0x000fe200018f0c09 */
[----:B--2---:R-:W-:-:S05]  /*2620*/  HADD2.F32 R5, -RZ, R24.H0_H0 ;  /* 0x20000018ff057230 */ /* 0x004fca0000004100 */
[----:B------:R-:W-:-:S04]  /*2630*/  FMUL R5, R5, R90 ;  /* 0x0000005a05057220 */ /* 0x000fc80000400000 */
[----:B------:R-:W-:-:S05]  /*2640*/  FFMA R5, R26, R23, R5 ;  /* 0x000000171a057223 */ /* 0x000fca0000000005 */
[----:B------:R-:W-:-:S05]  /*2650*/  F2FP.F16.F32.PACK_AB R5, RZ, R5 ;  /* 0x00000005ff05723e */ /* 0x000fca00000000ff */
[----:B------:R0:W-:Y:S01]  /*2660*/  @P2 STG.E.U16 desc[UR36][R12.64], R5 ;  /* 0x000000050c002986 */ /* 0x0001e2000c101524 */
[----:B------:R-:W-:Y:S05]  /*2670*/  @!P0 BRA `(.L_x_37) ;  /* 0x0000000000048947 */ /* 0x000fea0003800000 */
[----:B------:R2:W5:Y:S02]  /*2680*/  LDG.E.LTC128B.U16 R24, desc[UR36][R8.64+0x2] ;  /* 0x0000022408187981 */ /* 0x000564000c1e1520 */
.L_x_37:
[----:B------:R-:W-:Y:S05]  /*2690*/  BSYNC B1 ;  /* 0x0000000000017941 */ /* 0x000fea0003800000 */
.L_x_36:
[----:B0----5:R-:W-:Y:S01]  /*26a0*/  HADD2.F32 R5, -RZ, R24.H0_H0 ;  /* 0x20000018ff057230 */ /* 0x021fe20000004100 */
[----:B------:R-:W-:Y:S01]  /*26b0*/  ISETP.GT.AND P1, PT, R4, 0x8, PT ;  /* 0x000000080400780c */ /* 0x000fe20003f24270 */
[----:B------:R-:W-:Y:S03]  /*26c0*/  BSSY B1, `(.L_x_38) ;  /* 0x0000008000017945 */ /* 0x000fe60003800000 */
[----:B------:R-:W-:Y:S01]  /*26d0*/  FMUL R14, R5, R90 ;  /* 0x0000005a050e7220 */ /* 0x000fe20000400000 */
[----:B------:R-:W-:-:S03]  /*26e0*/  ISETP.GT.AND P2, PT, R3, RZ, P1 ;  /* 0x000000ff0300720c */ /* 0x000fc60000f44270 */
[----:B------:R-:W-:-:S05]  /*26f0*/  FFMA R14, R27, R23, R14 ;  /* 0x000000171b0e7223 */ /* 0x000fca000000000e */
[----:B------:R-:W-:-:S05]  /*2700*/  F2FP.F16.F32.PACK_AB R14, RZ, R14 ;  /* 0x0000000eff0e723e */ /* 0x000fca00000000ff */
[----:B------:R0:W-:Y:S01]  /*2710*/  @P0 STG.E.U16 desc[UR36][R12.64+0x2], R14 ;  /* 0x0000020e0c000986 */ /* 0x0001e2000c101524 */
[----:B------:R-:W-:Y:S05]  /*2720*/  @!P2 BRA `(.L_x_39) ;  /* 0x000000000004a947 */ /* 0x000fea0003800000 */
[----:B------:R3:W5:Y:S02]  /*2730*/  LDG.E.LTC128B.U16 R24, desc[UR36][R6.64+0x10] ;  /* 0x0000102406187981 */ /* 0x000764000c1e1520 */
.L_x_39:
[----:B------:R-:W-:Y:S05]  /*2740*/  BSYNC B1 ;  /* 0x0000000000017941 */ /* 0x000fea0003800000 */
.L_x_38:
[----:B-----5:R-:W-:Y:S01]  /*2750*/  HADD2.F32 R5, -RZ, R24.H0_H0 ;  /* 0x20000018ff057230 */ /* 0x020fe20000004100 */
        /* <DEDUP_REMOVED lines=9> */
.L_x_41:
[----:B------:R-:W-:Y:S05]  /*27f0*/  BSYNC B1 ;  /* 0x0000000000017941 */ /* 0x000fea0003800000 */
.L_x_40:
[----:B----45:R-:W-:Y:S01]  /*2800*/  HADD2.F32 R5, -RZ, R24.H0_H0 ;  /* 0x20000018ff057230 */ /* 0x030fe20000004100 */
[----:B------:R-:W-:Y:S01]  /*2810*/  ISETP.GT.AND P1, PT, R3, 0x8, P1 ;  /* 0x000000080300780c */ /* 0x000fe20000f24270 */
[----:B------:R-:W-:Y:S03]  /*2820*/  BSSY B1, `(.L_x_42) ;  /* 0x0000007000017945 */ /* 0x000fe60003800000 */
[----:B0-----:R-:W-:-:S04]  /*2830*/  FMUL R14, R5, R90 ;  /* 0x0000005a050e7220 */ /* 0x001fc80000400000 */
[----:B------:R-:W-:-:S05]  /*2840*/  FFMA R14, R29, R23, R14 ;  /* 0x000000171d0e7223 */ /* 0x000fca000000000e */
[----:B------:R-:W-:-:S05]  /*2850*/  F2FP.F16.F32.PACK_AB R14, RZ, R14 ;  /* 0x0000000eff0e723e */ /* 0x000fca00000000ff */
[----:B------:R0:W-:Y:S01]  /*2860*/  @P3 STG.E.U16 desc[UR36][R10.64+0x12], R14 ;  /* 0x0000120e0a003986 */ /* 0x0001e2000c101524 */
[----:B------:R-:W-:Y:S05]  /*2870*/  @!P1 BRA `(.L_x_43) ;  /* 0x0000000000049947 */ /* 0x000fea0003800000 */
[----:B------:R4:W5:Y:S02]  /*2880*/  LDG.E.LTC128B.U16 R24, desc[UR36][R8.64+0x10] ;  /* 0x0000102408187981 */ /* 0x000964000c1e1520 */
.L_x_43:
[----:B------:R-:W-:Y:S05]  /*2890*/  BSYNC B1 ;  /* 0x0000000000017941 */ /* 0x000fea0003800000 */
.L_x_42:
[----:B-----5:R-:W-:Y:S01]  /*28a0*/  HADD2.F32 R5, -RZ, R24.H0_H0 ;  /* 0x20000018ff057230 */ /* 0x020fe20000004100 */
[----:B------:R-:W-:Y:S01]  /*28b0*/  ISETP.GT.AND P0, PT, R3, 0x8, P0 ;  /* 0x000000080300780c */ /* 0x000fe20000704270 */
[----:B------:R-:W-:Y:S03]  /*28c0*/  BSSY B1, `(.L_x_44) ;  /* 0x0000007000017945 */ /* 0x000fe60003800000 */
[----:B------:R-:W-:-:S04]  /*28d0*/  FMUL R5, R5, R90 ;  /* 0x0000005a05057220 */ /* 0x000fc80000400000 */
[----:B------:R-:W-:-:S05]  /*28e0*/  FFMA R5, R30, R23, R5 ;  /* 0x000000171e057223 */ /* 0x000fca0000000005 */
[----:B------:R-:W-:-:S05]  /*28f0*/  F2FP.F16.F32.PACK_AB R5, RZ, R5 ;  /* 0x00000005ff05723e */ /* 0x000fca00000000ff */
[----:B------:R0:W-:Y:S01]  /*2900*/  @P1 STG.E.U16 desc[UR36][R12.64+0x10], R5 ;  /* 0x000010050c001986 */ /* 0x0001e2000c101524 */
[----:B------:R-:W-:Y:S05]  /*2910*/  @!P0 BRA `(.L_x_45) ;  /* 0x0000000000048947 */ /* 0x000fea0003800000 */
[----:B------:R0:W5:Y:S02]  /*2920*/  LDG.E.LTC128B.U16 R24, desc[UR36][R8.64+0x12] ;  /* 0x0000122408187981 */ /* 0x000164000c1e1520 */
.L_x_45:
[----:B------:R-:W-:Y:S05]  /*2930*/  BSYNC B1 ;  /* 0x0000000000017941 */ /* 0x000fea0003800000 */
.L_x_44:
        /* <DEDUP_REMOVED lines=10> */
.L_x_47:
[----:B------:R-:W-:Y:S05]  /*29e0*/  BSYNC B1 ;  /* 0x0000000000017941 */ /* 0x000fea0003800000 */
.L_x_46:
        /* <DEDUP_REMOVED lines=10> */
.L_x_49:
[----:B------:R-:W-:Y:S05]  /*2a90*/  BSYNC B1 ;  /* 0x0000000000017941 */ /* 0x000fea0003800000 */
.L_x_48:
[----:B0----5:R-:W-:Y:S01]  /*2aa0*/  HADD2.F32 R5, -RZ, R24.H0_H0 ;  /* 0x20000018ff057230 */ /* 0x021fe20000004100 */
        /* <DEDUP_REMOVED lines=8> */
.L_x_51:
[----:B------:R-:W-:Y:S05]  /*2b30*/  BSYNC B1 ;  /* 0x0000000000017941 */ /* 0x000fea0003800000 */
.L_x_50:
        /* <DEDUP_REMOVED lines=9> */
.L_x_53:
[----:B------:R-:W-:Y:S05]  /*2bd0*/  BSYNC B1 ;  /* 0x0000000000017941 */ /* 0x000fea0003800000 */
.L_x_52:
        /* <DEDUP_REMOVED lines=10> */
.L_x_55:
[----:B------:R-:W-:Y:S05]  /*2c80*/  BSYNC B1 ;  /* 0x0000000000017941 */ /* 0x000fea0003800000 */
.L_x_54:
        /* <DEDUP_REMOVED lines=10> */
.L_x_57:
[----:B------:R-:W-:Y:S05]  /*2d30*/  BSYNC B1 ;  /* 0x0000000000017941 */ /* 0x000fea0003800000 */
.L_x_56:
        /* <DEDUP_REMOVED lines=9> */
.L_x_59:
[----:B------:R-:W-:Y:S05]  /*2dd0*/  BSYNC B1 ;  /* 0x0000000000017941 */ /* 0x000fea0003800000 */
.L_x_58:
        /* <DEDUP_REMOVED lines=9> */
.L_x_61:
[----:B------:R-:W-:Y:S05]  /*2e70*/  BSYNC B1 ;  /* 0x0000000000017941 */ /* 0x000fea0003800000 */
.L_x_60:
        /* <DEDUP_REMOVED lines=10> */
.L_x_63:
[----:B------:R-:W-:Y:S05]  /*2f20*/  BSYNC B1 ;  /* 0x0000000000017941 */ /* 0x000fea0003800000 */
.L_x_62:
        /* <DEDUP_REMOVED lines=10> */
.L_x_65:
[----:B------:R-:W-:Y:S05]  /*2fd0*/  BSYNC B1 ;  /* 0x0000000000017941 */ /* 0x000fea0003800000 */
.L_x_64:
        /* <DEDUP_REMOVED lines=9> */
.L_x_67:
[----:B------:R-:W-:Y:S05]  /*3070*/  BSYNC B1 ;  /* 0x0000000000017941 */ /* 0x000fea0003800000 */
.L_x_66:
        /* <DEDUP_REMOVED lines=9> */
.L_x_69:
[----:B------:R-:W-:Y:S05]  /*3110*/  BSYNC B1 ;  /* 0x0000000000017941 */ /* 0x000fea0003800000 */
.L_x_68:
        /* <DEDUP_REMOVED lines=10> */
.L_x_71:
[----:B------:R-:W-:Y:S05]  /*31c0*/  BSYNC B1 ;  /* 0x0000000000017941 */ /* 0x000fea0003800000 */
.L_x_70:
        /* <DEDUP_REMOVED lines=10> */
.L_x_73:
[----:B------:R-:W-:Y:S05]  /*3270*/  BSYNC B1 ;  /* 0x0000000000017941 */ /* 0x000fea0003800000 */
.L_x_72:
        /* <DEDUP_REMOVED lines=9> */
.L_x_75:
[----:B------:R-:W-:Y:S05]  /*3310*/  BSYNC B1 ;  /* 0x0000000000017941 */ /* 0x000fea0003800000 */
.L_x_74:
        /* <DEDUP_REMOVED lines=9> */
.L_x_77:
[----:B------:R-:W-:Y:S05]  /*33b0*/  BSYNC B1 ;  /* 0x0000000000017941 */ /* 0x000fea0003800000 */
.L_x_76:
        /* <DEDUP_REMOVED lines=10> */
.L_x_79:
[----:B------:R-:W-:Y:S05]  /*3460*/  BSYNC B1 ;  /* 0x0000000000017941 */ /* 0x000fea0003800000 */
.L_x_78:
        /* <DEDUP_REMOVED lines=10> */
.L_x_81:
[----:B------:R-:W-:Y:S05]  /*3510*/  BSYNC B1 ;  /* 0x0000000000017941 */ /* 0x000fea0003800000 */
.L_x_80:
        /* <DEDUP_REMOVED lines=9> */
.L_x_83:
[----:B------:R-:W-:Y:S05]  /*35b0*/  BSYNC B1 ;  /* 0x0000000000017941 */ /* 0x000fea0003800000 */
.L_x_82:
        /* <DEDUP_REMOVED lines=9> */
.L_x_85:
[----:B------:R-:W-:Y:S05]  /*3650*/  BSYNC B1 ;  /* 0x0000000000017941 */ /* 0x000fea0003800000 */
.L_x_84:
        /* <DEDUP_REMOVED lines=10> */
.L_x_87:
[----:B------:R-:W-:Y:S05]  /*3700*/  BSYNC B1 ;  /* 0x0000000000017941 */ /* 0x000fea0003800000 */
.L_x_86:
        /* <DEDUP_REMOVED lines=10> */
.L_x_89:
[----:B------:R-:W-:Y:S05]  /*37b0*/  BSYNC B1 ;  /* 0x0000000000017941 */ /* 0x000fea0003800000 */
.L_x_88:
        /* <DEDUP_REMOVED lines=9> */
.L_x_91:
[----:B------:R-:W-:Y:S05]  /*3850*/  BSYNC B1 ;  /* 0x0000000000017941 */ /* 0x000fea0003800000 */
.L_x_90:
        /* <DEDUP_REMOVED lines=9> */
.L_x_93:
[----:B------:R-:W-:Y:S05]  /*38f0*/  BSYNC B1 ;  /* 0x0000000000017941 */ /* 0x000fea0003800000 */
.L_x_92:
        /* <DEDUP_REMOVED lines=10> */
.L_x_95:
[----:B------:R-:W-:Y:S05]  /*39a0*/  BSYNC B1 ;  /* 0x0000000000017941 */ /* 0x000fea0003800000 */
.L_x_94:
        /* <DEDUP_REMOVED lines=10> */
.L_x_97:
[----:B------:R-:W-:Y:S05]  /*3a50*/  BSYNC B1 ;  /* 0x0000000000017941 */ /* 0x000fea0003800000 */
.L_x_96:
        /* <DEDUP_REMOVED lines=9> */
.L_x_99:
[----:B------:R-:W-:Y:S05]  /*3af0*/  BSYNC B1 ;  /* 0x0000000000017941 */ /* 0x000fea0003800000 */
.L_x_98:
        /* <DEDUP_REMOVED lines=9> */
.L_x_101:
[----:B------:R-:W-:Y:S05]  /*3b90*/  BSYNC B1 ;  /* 0x0000000000017941 */ /* 0x000fea0003800000 */
.L_x_100:
        /* <DEDUP_REMOVED lines=10> */
.L_x_103:
[----:B------:R-:W-:Y:S05]  /*3c40*/  BSYNC B1 ;  /* 0x0000000000017941 */ /* 0x000fea0003800000 */
.L_x_102:
        /* <DEDUP_REMOVED lines=10> */
.L_x_105:
[----:B------:R-:W-:Y:S05]  /*3cf0*/  BSYNC B1 ;  /* 0x0000000000017941 */ /* 0x000fea0003800000 */
.L_x_104:
        /* <DEDUP_REMOVED lines=9> */
.L_x_107:
[----:B------:R-:W-:Y:S05]  /*3d90*/  BSYNC B1 ;  /* 0x0000000000017941 */ /* 0x000fea0003800000 */
.L_x_106:
        /* <DEDUP_REMOVED lines=9> */
.L_x_109:
[----:B------:R-:W-:Y:S05]  /*3e30*/  BSYNC B1 ;  /* 0x0000000000017941 */ /* 0x000fea0003800000 */
.L_x_108:
        /* <DEDUP_REMOVED lines=10> */
.L_x_111:
[----:B------:R-:W-:Y:S05]  /*3ee0*/  BSYNC B1 ;  /* 0x0000000000017941 */ /* 0x000fea0003800000 */
.L_x_110:
        /* <DEDUP_REMOVED lines=10> */
.L_x_113:
[----:B------:R-:W-:Y:S05]  /*3f90*/  BSYNC B1 ;  /* 0x0000000000017941 */ /* 0x000fea0003800000 */
.L_x_112:
        /* <DEDUP_REMOVED lines=9> */
.L_x_115:
[----:B------:R-:W-:Y:S05]  /*4030*/  BSYNC B1 ;  /* 0x0000000000017941 */ /* 0x000fea0003800000 */
.L_x_114:
        /* <DEDUP_REMOVED lines=9> */
.L_x_117:
[----:B------:R-:W-:Y:S05]  /*40d0*/  BSYNC B1 ;  /* 0x0000000000017941 */ /* 0x000fea0003800000 */
.L_x_116:
        /* <DEDUP_REMOVED lines=10> */
.L_x_119:
[----:B------:R-:W-:Y:S05]  /*4180*/  BSYNC B1 ;  /* 0x0000000000017941 */ /* 0x000fea0003800000 */
.L_x_118:
        /* <DEDUP_REMOVED lines=10> */
.L_x_121:
[----:B------:R-:W-:Y:S05]  /*4230*/  BSYNC B1 ;  /* 0x0000000000017941 */ /* 0x000fea0003800000 */
.L_x_120:
        /* <DEDUP_REMOVED lines=9> */
.L_x_123:
[----:B------:R-:W-:Y:S05]  /*42d0*/  BSYNC B1 ;  /* 0x0000000000017941 */ /* 0x000fea0003800000 */
.L_x_122:
        /* <DEDUP_REMOVED lines=9> */
.L_x_125:
[----:B------:R-:W-:Y:S05]  /*4370*/  BSYNC B1 ;  /* 0x0000000000017941 */ /* 0x000fea0003800000 */
.L_x_124:
        /* <DEDUP_REMOVED lines=10> */
.L_x_127:
[----:B------:R-:W-:Y:S05]  /*4420*/  BSYNC B1 ;  /* 0x0000000000017941 */ /* 0x000fea0003800000 */
.L_x_126:
        /* <DEDUP_REMOVED lines=10> */
.L_x_129:
[----:B------:R-:W-:Y:S05]  /*44d0*/  BSYNC B1 ;  /* 0x0000000000017941 */ /* 0x000fea0003800000 */
.L_x_128:
        /* <DEDUP_REMOVED lines=9> */
.L_x_131:
[----:B------:R-:W-:Y:S05]  /*4570*/  BSYNC B1 ;  /* 0x0000000000017941 */ /* 0x000fea0003800000 */
.L_x_130:
        /* <DEDUP_REMOVED lines=9> */
.L_x_133:
[----:B------:R-:W-:Y:S05]  /*4610*/  BSYNC B1 ;  /* 0x0000000000017941 */ /* 0x000fea0003800000 */
.L_x_132:
        /* <DEDUP_REMOVED lines=10> */
.L_x_135:
[----:B------:R-:W-:Y:S05]  /*46c0*/  BSYNC B1 ;  /* 0x0000000000017941 */ /* 0x000fea0003800000 */
.L_x_134:
        /* <DEDUP_REMOVED lines=10> */
.L_x_137:
[----:B------:R-:W-:Y:S05]  /*4770*/  BSYNC B1 ;  /* 0x0000000000017941 */ /* 0x000fea0003800000 */
.L_x_136:
        /* <DEDUP_REMOVED lines=9> */
.L_x_139:
[----:B------:R-:W-:Y:S05]  /*4810*/  BSYNC B1 ;  /* 0x0000000000017941 */ /* 0x000fea0003800000 */
.L_x_138:
        /* <DEDUP_REMOVED lines=9> */
.L_x_141:
[----:B------:R-:W-:Y:S05]  /*48b0*/  BSYNC B1 ;  /* 0x0000000000017941 */ /* 0x000fea0003800000 */
.L_x_140:
        /* <DEDUP_REMOVED lines=10> */
.L_x_143:
[----:B------:R-:W-:Y:S05]  /*4960*/  BSYNC B1 ;  /* 0x0000000000017941 */ /* 0x000fea0003800000 */
.L_x_142:
        /* <DEDUP_REMOVED lines=10> */
.L_x_145:
[----:B------:R-:W-:Y:S05]  /*4a10*/  BSYNC B1 ;  /* 0x0000000000017941 */ /* 0x000fea0003800000 */
.L_x_144:
        /* <DEDUP_REMOVED lines=9> */
.L_x_147:
[----:B------:R-:W-:Y:S05]  /*4ab0*/  BSYNC B1 ;  /* 0x0000000000017941 */ /* 0x000fea0003800000 */
.L_x_146:
        /* <DEDUP_REMOVED lines=9> */
.L_x_149:
[----:B------:R-:W-:Y:S05]  /*4b50*/  BSYNC B1 ;  /* 0x0000000000017941 */ /* 0x000fea0003800000 */
.L_x_148:
        /* <DEDUP_REMOVED lines=10> */
.L_x_151:
[----:B------:R-:W-:Y:S05]  /*4c00*/  BSYNC B1 ;  /* 0x0000000000017941 */ /* 0x000fea0003800000 */
.L_x_150:
[----:B-----5:R-:W-:Y:S01]  /*4c10*/  HADD2.F32 R5, -RZ, R24.H0_H0 ;  /* 0x20000018ff057230 */ /* 0x020fe20000004100 */
[----:B------:R-:W-:Y:S01]  /*4c20*/  ISETP.GT.AND P0, PT, R4, 0x79, PT ;  /* 0x000000790400780c */ /* 0x000fe20003f04270 */
[----:B------:R-:W-:Y:S01]  /*4c30*/  @P2 IMAD.MOV.U32 R4, RZ, RZ, R10 ;  /* 0x000000ffff042224 */ /* 0x000fe200078e000a */
[----:B------:R-:W-:Y:S02]  /*4c40*/  BSSY B1, `(.L_x_152) ;  /* 0x000000a000017945 */ /* 0x000fe40003800000 */
[----:B------:R-:W-:Y:S01]  /*4c50*/  FMUL R5, R5, R90 ;  /* 0x0000005a05057220 */ /* 0x000fe20000400000 */
[----:B------:R-:W-:-:S03]  /*4c60*/  ISETP.GT.AND P3, PT, R3, RZ, P0 ;  /* 0x000000ff0300720c */ /* 0x000fc60000764270 */
[----:B------:R-:W-:-:S05]  /*4c70*/  FFMA R5, R84, R23, R5 ;  /* 0x0000001754057223 */ /* 0x000fca0000000005 */
[----:B------:R-:W-:-:S04]  /*4c80*/  F2FP.F16.F32.PACK_AB R5, RZ, R5 ;  /* 0x00000005ff05723e */ /* 0x000fc800000000ff */
[----:B0-----:R-:W-:Y:S01]  /*4c90*/  PRMT R14, R5, 0x7610, R14 ;  /* 0x00007610050e7816 */ /* 0x001fe2000000000e */
[----:B------:R-:W-:-:S05]  /*4ca0*/  @P2 IMAD.MOV.U32 R5, RZ, RZ, R11 ;  /* 0x000000ffff052224 */ /* 0x000fca00078e000b */
[----:B------:R0:W-:Y:S01]  /*4cb0*/  @P2 STG.E.U16 desc[UR36][R4.64+0xf0], R14 ;  /* 0x0000f00e04002986 */ /* 0x0001e2000c101524 */
[----:B------:R-:W-:Y:S05]  /*4cc0*/  @!P3 BRA `(.L_x_153) ;  /* 0x000000000004b947 */ /* 0x000fea0003800000 */
[----:B------:R0:W5:Y:S02]  /*4cd0*/  LDG.E.LTC128B.U16 R24, desc[UR36][R6.64+0xf2] ;  /* 0x0000f22406187981 */ /* 0x000164000c1e1520 */
.L_x_153:
[----:B------:R-:W-:Y:S05]  /*4ce0*/  BSYNC B1 ;  /* 0x0000000000017941 */ /* 0x000fea0003800000 */
.L_x_152:
        /* <DEDUP_REMOVED lines=9> */
.L_x_155:
[----:B------:R-:W-:Y:S05]  /*4d80*/  BSYNC B1 ;  /* 0x0000000000017941 */ /* 0x000fea0003800000 */
.L_x_154:
[----:B-----5:R-:W-:Y:S01]  /*4d90*/  HADD2.F32 R5, -RZ, R24.H0_H0 ;  /* 0x20000018ff057230 */ /* 0x020fe20000004100 */
[----:B------:R-:W-:Y:S01]  /*4da0*/  ISETP.GT.AND P0, PT, R3, 0x8, P0 ;  /* 0x000000080300780c */ /* 0x000fe20000704270 */
[----:B0-----:R-:W-:Y:S01]  /*4db0*/  @P1 IMAD.MOV.U32 R4, RZ, RZ, R12 ;  /* 0x000000ffff041224 */ /* 0x001fe200078e000c */
[----:B------:R-:W-:Y:S02]  /*4dc0*/  BSSY B1, `(.L_x_156) ;  /* 0x0000009000017945 */ /* 0x000fe40003800000 */
[----:B------:R-:W-:-:S04]  /*4dd0*/  FMUL R5, R5, R90 ;  /* 0x0000005a05057220 */ /* 0x000fc80000400000 */
[----:B------:R-:W-:-:S05]  /*4de0*/  FFMA R5, R86, R23, R5 ;  /* 0x0000001756057223 */ /* 0x000fca0000000005 */
[----:B------:R-:W-:-:S04]  /*4df0*/  F2FP.F16.F32.PACK_AB R5, RZ, R5 ;  /* 0x00000005ff05723e */ /* 0x000fc800000000ff */
[----:B-1-3--:R-:W-:Y:S01]  /*4e00*/  PRMT R6, R5, 0x7610, R6 ;  /* 0x0000761005067816 */ /* 0x00afe20000000006 */
[----:B------:R-:W-:-:S05]  /*4e10*/  @P1 IMAD.MOV.U32 R5, RZ, RZ, R13 ;  /* 0x000000ffff051224 */ /* 0x000fca00078e000d */
[----:B------:R0:W-:Y:S01]  /*4e20*/  @P1 STG.E.U16 desc[UR36][R4.64+0xf0], R6 ;  /* 0x0000f00604001986 */ /* 0x0001e2000c101524 */
[----:B------:R-:W-:Y:S05]  /*4e30*/  @!P0 BRA `(.L_x_157) ;  /* 0x0000000000048947 */ /* 0x000fea0003800000 */
[----:B------:R1:W5:Y:S02]  /*4e40*/  LDG.E.LTC128B.U16 R24, desc[UR36][R8.64+0xf2] ;  /* 0x0000f22408187981 */ /* 0x000364000c1e1520 */
.L_x_157:
[----:B------:R-:W-:Y:S05]  /*4e50*/  BSYNC B1 ;  /* 0x0000000000017941 */ /* 0x000fea0003800000 */
.L_x_156:
[----:B------:R-:W-:Y:S05]  /*4e60*/  @!P0 BRA `(.L_x_158) ;  /* 0x0000001000e88947 */ /* 0x000fea0003800000 */
[----:B-----5:R-:W-:-:S05]  /*4e70*/  HADD2.F32 R3, -RZ, R24.H0_H0 ;  /* 0x20000018ff037230 */ /* 0x020fca0000004100 */
[----:B0-----:R-:W-:-:S04]  /*4e80*/  FMUL R4, R3, R90 ;  /* 0x0000005a03047220 */ /* 0x001fc80000400000 */
[----:B------:R-:W-:-:S05]  /*4e90*/  FFMA R4, R87, R23, R4 ;  /* 0x0000001757047223 */ /* 0x000fca0000000004 */
[----:B------:R-:W-:-:S05]  /*4ea0*/  F2FP.F16.F32.PACK_AB R4, RZ, R4 ;  /* 0x00000004ff04723e */ /* 0x000fca00000000ff */
[----:B------:R3:W-:Y:S01]  /*4eb0*/  STG.E.U16 desc[UR36][R12.64+0xf2], R4 ;  /* 0x0000f2040c007986 */ /* 0x0007e2000c101524 */
[----:B------:R-:W-:Y:S05]  /*4ec0*/  BRA `(.L_x_158) ;  /* 0x0000001000d07947 */ /* 0x000fea0003800000 */
.L_x_33:
[----:B------:R-:W-:Y:S01]  /*4ed0*/  ISETP.GT.AND P3, PT, R4, 0x1, PT ;  /* 0x000000010400780c */ /* 0x000fe20003f64270 */
[----:B------:R-:W-:Y:S01]  /*4ee0*/  ULDC.64 UR4, c[0x0][0x5c0] ;  /* 0x0001700000047ab9 */ /* 0x000fe20000000a00 */
[-C--:B------:R-:W-:Y:S01]  /*4ef0*/  FMUL R24, R24, R23.reuse ;  /* 0x0000001718187220 */ /* 0x080fe20000400000 */
[----:B------:R-:W-:Y:S01]  /*4f00*/  LEA R6, P4, R106, UR4, 0x1 ;  /* 0x000000046a067c11 */ /* 0x000fe2000f8808ff */
[-C--:B------:R-:W-:Y:S01]  /*4f10*/  FMUL R25, R25, R23.reuse ;  /* 0x0000001719197220 */ /* 0x080fe20000400000 */
[----:B------:R-:W-:Y:S01]  /*4f20*/  ISETP.GT.AND P0, PT, R3, RZ, P3 ;  /* 0x000000ff0300720c */ /* 0x000fe20001f04270 */
[-C--:B------:R-:W-:Y:S01]  /*4f30*/  FMUL R26, R26, R23.reuse ;  /* 0x000000171a1a7220 */ /* 0x080fe20000400000 */
[----:B------:R-:W-:Y:S01]  /*4f40*/  F2FP.F16.F32.PACK_AB R24, RZ, R24 ;  /* 0x00000018ff18723e */ /* 0x000fe200000000ff */
[-C--:B------:R-:W-:Y:S01]  /*4f50*/  FMUL R27, R27, R23.reuse ;  /* 0x000000171b1b7220 */ /* 0x080fe20000400000 */
[----:B------:R-:W-:Y:S01]  /*4f60*/  LEA.HI.X R7, R106, UR5, R103, 0x1, P4 ;  /* 0x000000056a077c11 */ /* 0x000fe2000a0f0c67 */
[----:B------:R-:W-:Y:S01]  /*4f70*/  FMUL R28, R28, R23 ;  /* 0x000000171c1c7220 */ /* 0x000fe20000400000 */
[----:B------:R-:W-:Y:S01]  /*4f80*/  F2FP.F16.F32.PACK_AB R25, RZ, R25 ;  /* 0x00000019ff19723e */ /* 0x000fe200000000ff */
[-C--:B------:R-:W-:Y:S01]  /*4f90*/  FMUL R29, R29, R23.reuse ;  /* 0x000000171d1d7220 */ /* 0x080fe20000400000 */
[----:B------:R-:W-:Y:S01]  /*4fa0*/  ISETP.GT.AND P2, PT, R3, 0x8, P2 ;  /* 0x000000080300780c */ /* 0x000fe20001744270 */
[----:B------:R-:W-:Y:S01]  /*4fb0*/  @P1 STG.E.U16 desc[UR36][R6.64], R24 ;  /* 0x0000001806001986 */ /* 0x000fe2000c101524 */
[----:B------:R-:W-:Y:S01]  /*4fc0*/  ISETP.GT.AND P1, PT, R4, 0x8, PT ;  /* 0x000000080400780c */ /* 0x000fe20003f24270 */
[-C--:B------:R-:W-:Y:S01]  /*4fd0*/  FMUL R30, R30, R23.reuse ;  /* 0x000000171e1e7220 */ /* 0x080fe20000400000 */
[C---:B------:R-:W-:Y:S01]  /*4fe0*/  SHF.L.U64.HI R5, R91.reuse, 0x1, R92 ;  /* 0x000000015b057819 */ /* 0x040fe2000001025c */
[----:B------:R-:W-:Y:S01]  /*4ff0*/  @P0 STG.E.U16 desc[UR36][R6.64+0x2], R25 ;  /* 0x0000021906000986 */ /* 0x000fe2000c101524 */
[----:B------:R-:W-:Y:S01]  /*5000*/  LEA R8, P5, R91, R6, 0x1 ;  /* 0x000000065b087211 */ /* 0x000fe200078a08ff */
[-C--:B------:R-:W-:Y:S01]  /*5010*/  FMUL R31, R31, R23.reuse ;  /* 0x000000171f1f7220 */ /* 0x080fe20000400000 */
[----:B------:R-:W-:Y:S01]  /*5020*/  ISETP.GT.AND P3, PT, R3, 0x8, P3 ;  /* 0x000000080300780c */ /* 0x000fe20001f64270 */
[-C--:B------:R-:W-:Y:S01]  /*5030*/  FMUL R32, R32, R23.reuse ;  /* 0x0000001720207220 */ /* 0x080fe20000400000 */
[----:B------:R-:W-:Y:S01]  /*5040*/  ISETP.GT.AND P0, PT, R4, 0x9, PT ;  /* 0x000000090400780c */ /* 0x000fe20003f04270 */
[----:B------:R-:W-:Y:S01]  /*5050*/  IMAD.X R9, R5, 0x1, R7, P5 ;  /* 0x0000000105097824 */ /* 0x000fe200028e0607 */
[----:B------:R-:W-:Y:S01]  /*5060*/  ISETP.GT.AND P4, PT, R3, RZ, P1 ;  /* 0x000000ff0300720c */ /* 0x000fe20000f84270 */
[-C--:B------:R-:W-:Y:S01]  /*5070*/  FMUL R33, R33, R23.reuse ;  /* 0x0000001721217220 */ /* 0x080fe20000400000 */
[----:B------:R-:W-:Y:S01]  /*5080*/  F2FP.F16.F32.PACK_AB R26, RZ, R26 ;  /* 0x0000001aff1a723e */ /* 0x000fe200000000ff */
[-C--:B------:R-:W-:Y:S01]  /*5090*/  FMUL R34, R34, R23.reuse ;  /* 0x0000001722227220 */ /* 0x080fe20000400000 */
[----:B------:R-:W-:Y:S01]  /*50a0*/  ISETP.GT.AND P5, PT, R3, RZ, P0 ;  /* 0x000000ff0300720c */ /* 0x000fe200007a4270 */
[----:B------:R-:W-:Y:S01]  /*50b0*/  FMUL R35, R35, R23 ;  /* 0x0000001723237220 */ /* 0x000fe20000400000 */
[----:B------:R-:W-:Y:S01]  /*50c0*/  F2FP.F16.F32.PACK_AB R27, RZ, R27 ;  /* 0x0000001bff1b723e */ /* 0x000fe200000000ff */
[----:B------:R-:W-:Y:S01]  /*50d0*/  @P2 STG.E.U16 desc[UR36][R8.64], R26 ;  /* 0x0000001a08002986 */ /* 0x000fe2000c101524 */
[----:B------:R-:W-:Y:S01]  /*50e0*/  F2FP.F16.F32.PACK_AB R28, RZ, R28 ;  /* 0x0000001cff1c723e */ /* 0x000fe200000000ff */
[-C--:B------:R-:W-:Y:S01]  /*50f0*/  FMUL R36, R36, R23.reuse ;  /* 0x0000001724247220 */ /* 0x080fe20000400000 */
[----:B------:R-:W-:Y:S01]  /*5100*/  ISETP.GT.AND P2, PT, R3, 0x8, P1 ;  /* 0x000000080300780c */ /* 0x000fe20000f44270 */
[----:B------:R-:W-:Y:S01]  /*5110*/  @P3 STG.E.U16 desc[UR36][R8.64+0x2], R27 ;  /* 0x0000021b08003986 */ /* 0x000fe2000c101524 */
[----:B------:R-:W-:Y:S01]  /*5120*/  ISETP.GT.AND P1, PT, R4, 0x10, PT ;  /* 0x000000100400780c */ /* 0x000fe20003f24270 */
[----:B------:R-:W-:Y:S01]  /*5130*/  FMUL R37, R37, R23 ;  /* 0x0000001725257220 */ /* 0x000fe20000400000 */
[----:B------:R-:W-:Y:S01]  /*5140*/  F2FP.F16.F32.PACK_AB R29, RZ, R29 ;  /* 0x0000001dff1d723e */ /* 0x000fe200000000ff */
[----:B------:R-:W-:Y:S01]  /*5150*/  @P4 STG.E.U16 desc[UR36][R6.64+0x10], R28 ;  /* 0x0000101c06004986 */ /* 0x000fe2000c101524 */
[C---:B------:R-:W-:Y:S01]  /*5160*/  ISETP.GT.AND P3, PT, R3.reuse, 0x8, P0 ;  /* 0x000000080300780c */ /* 0x040fe20000764270 */
[-C--:B------:R-:W-:Y:S01]  /*5170*/  FMUL R38, R38, R23.reuse ;  /* 0x0000001726267220 */ /* 0x080fe20000400000 */
[----:B------:R-:W-:Y:S01]  /*5180*/  ISETP.GT.AND P0, PT, R4, 0x11, PT ;  /* 0x000000110400780c */ /* 0x000fe20003f04270 */
[----:B------:R-:W-:Y:S01]  /*5190*/  @P5 STG.E.U16 desc[UR36][R6.64+0x12], R29 ;  /* 0x0000121d06005986 */ /* 0x000fe2000c101524 */
        /* <DEDUP_REMOVED lines=161> */
[----:B------:R-:W-:Y:S01]  /*5bb0*/  FMUL R87, R87, R23 ;  /* 0x0000001757577220 */ /* 0x000fe20000400000 */
[----:B------:R-:W-:-:S02]  /*5bc0*/  F2FP.F16.F32.PACK_AB R62, RZ, R62 ;  /* 0x0000003eff3e723e */ /* 0x000fc400000000ff */
[C---:B------:R-:W-:Y:S02]  /*5bd0*/  ISETP.GT.AND P5, PT, R3.reuse, RZ, P0 ;  /* 0x000000ff0300720c */ /* 0x040fe400007a4270 */
[----:B------:R-:W-:Y:S01]  /*5be0*/  F2FP.F16.F32.PACK_AB R63, RZ, R63 ;  /* 0x0000003fff3f723e */ /* 0x000fe200000000ff */
[----:B------:R-:W-:Y:S01]  /*5bf0*/  @P2 STG.E.U16 desc[UR36][R8.64+0x90], R62 ;  /* 0x0000903e08002986 */ /* 0x000fe2000c101524 */
[----:B------:R-:W-:Y:S02]  /*5c00*/  F2FP.F16.F32.PACK_AB R64, RZ, R64 ;  /* 0x00000040ff40723e */ /* 0x000fe400000000ff */
[C---:B------:R-:W-:Y:S01]  /*5c10*/  ISETP.GT.AND P2, PT, R3.reuse, 0x8, P1 ;  /* 0x000000080300780c */ /* 0x040fe20000f44270 */
[----:B------:R-:W-:Y:S01]  /*5c20*/  @P3 STG.E.U16 desc[UR36][R8.64+0x92], R63 ;  /* 0x0000923f08003986 */ /* 0x000fe2000c101524 */
[----:B------:R-:W-:Y:S02]  /*5c30*/  ISETP.GT.AND P1, PT, R4, 0x58, PT ;  /* 0x000000580400780c */ /* 0x000fe40003f24270 */
[----:B------:R-:W-:Y:S01]  /*5c40*/  F2FP.F16.F32.PACK_AB R65, RZ, R65 ;  /* 0x00000041ff41723e */ /* 0x000fe200000000ff */
[----:B------:R-:W-:Y:S01]  /*5c50*/  @P4 STG.E.U16 desc[UR36][R6.64+0xa0], R64 ;  /* 0x0000a04006004986 */ /* 0x000fe2000c101524 */
[----:B------:R-:W-:-:S02]  /*5c60*/  ISETP.GT.AND P3, PT, R3, 0x8, P0 ;  /* 0x000000080300780c */ /* 0x000fc40000764270 */
[----:B------:R-:W-:Y:S01]  /*5c70*/  ISETP.GT.AND P0, PT, R4, 0x59, PT ;  /* 0x000000590400780c */ /* 0x000fe20003f04270 */
[----:B------:R-:W-:Y:S01]  /*5c80*/  @P5 STG.E.U16 desc[UR36][R6.64+0xa2], R65 ;  /* 0x0000a24106005986 */ /* 0x000fe2000c101524 */
[C---:B------:R-:W-:Y:S02]  /*5c90*/  ISETP.GT.AND P4, PT, R3.reuse, RZ, P1 ;  /* 0x000000ff0300720c */ /* 0x040fe40000f84270 */
[----:B------:R-:W-:Y:S02]  /*5ca0*/  F2FP.F16.F32.PACK_AB R66, RZ, R66 ;  /* 0x00000042ff42723e */ /* 0x000fe400000000ff */
[----:B------:R-:W-:Y:S02]  /*5cb0*/  ISETP.GT.AND P5, PT, R3, RZ, P0 ;  /* 0x000000ff0300720c */ /* 0x000fe400007a4270 */
[----:B------:R-:W-:Y:S01]  /*5cc0*/  F2FP.F16.F32.PACK_AB R67, RZ, R67 ;  /* 0x00000043ff43723e */ /* 0x000fe200000000ff */
[----:B------:R-:W-:Y:S01]  /*5cd0*/  @P2 STG.E.U16 desc[UR36][R8.64+0xa0], R66 ;  /* 0x0000a04208002986 */ /* 0x000fe2000c101524 */
[----:B------:R-:W-:-:S02]  /*5ce0*/  F2FP.F16.F32.PACK_AB R68, RZ, R68 ;  /* 0x00000044ff44723e */ /* 0x000fc400000000ff */
[C---:B------:R-:W-:Y:S01]  /*5cf0*/  ISETP.GT.AND P2, PT, R3.reuse, 0x8, P1 ;  /* 0x000000080300780c */ /* 0x040fe20000f44270 */
[----:B------:R-:W-:Y:S01]  /*5d00*/  @P3 STG.E.U16 desc[UR36][R8.64+0xa2], R67 ;  /* 0x0000a24308003986 */ /* 0x000fe2000c101524 */
[C---:B------:R-:W-:Y:S02]  /*5d10*/  ISETP.GT.AND P1, PT, R4.reuse, 0x60, PT ;  /* 0x000000600400780c */ /* 0x040fe40003f24270 */
[----:B------:R-:W-:Y:S01]  /*5d20*/  F2FP.F16.F32.PACK_AB R69, RZ, R69 ;  /* 0x00000045ff45723e */ /* 0x000fe200000000ff */
[----:B------:R-:W-:Y:S01]  /*5d30*/  @P4 STG.E.U16 desc[UR36][R6.64+0xb0], R68 ;  /* 0x0000b04406004986 */ /* 0x000fe2000c101524 */
[C---:B------:R-:W-:Y:S02]  /*5d40*/  ISETP.GT.AND P3, PT, R3.reuse, 0x8, P0 ;  /* 0x000000080300780c */ /* 0x040fe40000764270 */
[----:B------:R-:W-:Y:S01]  /*5d50*/  ISETP.GT.AND P0, PT, R4, 0x61, PT ;  /* 0x000000610400780c */ /* 0x000fe20003f04270 */
[----:B------:R-:W-:Y:S01]  /*5d60*/  @P5 STG.E.U16 desc[UR36][R6.64+0xb2], R69 ;  /* 0x0000b24506005986 */ /* 0x000fe2000c101524 */
[----:B------:R-:W-:-:S02]  /*5d70*/  ISETP.GT.AND P4, PT, R3, RZ, P1 ;  /* 0x000000ff0300720c */ /* 0x000fc40000f84270 */
[C---:B------:R-:W-:Y:S02]  /*5d80*/  ISETP.GT.AND P5, PT, R3.reuse, RZ, P0 ;  /* 0x000000ff0300720c */ /* 0x040fe400007a4270 */
[----:B------:R-:W-:Y:S02]  /*5d90*/  F2FP.F16.F32.PACK_AB R70, RZ, R70 ;  /* 0x00000046ff46723e */ /* 0x000fe400000000ff */
[----:B------:R-:W-:Y:S02]  /*5da0*/  F2FP.F16.F32.PACK_AB R71, RZ, R71 ;  /* 0x00000047ff47723e */ /* 0x000fe400000000ff */
[----:B------:R-:W-:Y:S01]  /*5db0*/  F2FP.F16.F32.PACK_AB R72, RZ, R72 ;  /* 0x00000048ff48723e */ /* 0x000fe200000000ff */
[----:B------:R-:W-:Y:S01]  /*5dc0*/  @P2 STG.E.U16 desc[UR36][R8.64+0xb0], R70 ;  /* 0x0000b04608002986 */ /* 0x000fe2000c101524 */
[----:B------:R-:W-:Y:S02]  /*5dd0*/  F2FP.F16.F32.PACK_AB R73, RZ, R73 ;  /* 0x00000049ff49723e */ /* 0x000fe400000000ff */
[C---:B------:R-:W-:Y:S01]  /*5de0*/  ISETP.GT.AND P1, PT, R3.reuse, 0x8, P1 ;  /* 0x000000080300780c */ /* 0x040fe20000f24270 */
[----:B------:R-:W-:Y:S01]  /*5df0*/  @P3 STG.E.U16 desc[UR36][R8.64+0xb2], R71 ;  /* 0x0000b24708003986 */ /* 0x000fe2000c101524 */
[----:B------:R-:W-:-:S02]  /*5e00*/  ISETP.GT.AND P2, PT, R3, 0x8, P0 ;  /* 0x000000080300780c */ /* 0x000fc40000744270 */
[C---:B------:R-:W-:Y:S01]  /*5e10*/  ISETP.GT.AND P0, PT, R4.reuse, 0x69, PT ;  /* 0x000000690400780c */ /* 0x040fe20003f04270 */
[----:B------:R-:W-:Y:S01]  /*5e20*/  @P4 STG.E.U16 desc[UR36][R6.64+0xc0], R72 ;  /* 0x0000c04806004986 */ /* 0x000fe2000c101524 */
[----:B------:R-:W-:Y:S02]  /*5e30*/  ISETP.GT.AND P4, PT, R4, 0x68, PT ;  /* 0x000000680400780c */ /* 0x000fe40003f84270 */
[----:B------:R-:W-:Y:S01]  /*5e40*/  F2FP.F16.F32.PACK_AB R74, RZ, R74 ;  /* 0x0000004aff4a723e */ /* 0x000fe200000000ff */
[----:B------:R-:W-:Y:S01]  /*5e50*/  @P5 STG.E.U16 desc[UR36][R6.64+0xc2], R73 ;  /* 0x0000c24906005986 */ /* 0x000fe2000c101524 */
[C---:B------:R-:W-:Y:S02]  /*5e60*/  ISETP.GT.AND P5, PT, R3.reuse, RZ, P4 ;  /* 0x000000ff0300720c */ /* 0x040fe400027a4270 */
[----:B------:R-:W-:Y:S01]  /*5e70*/  ISETP.GT.AND P3, PT, R3, RZ, P0 ;  /* 0x000000ff0300720c */ /* 0x000fe20000764270 */
[----:B------:R-:W-:Y:S01]  /*5e80*/  @P1 STG.E.U16 desc[UR36][R8.64+0xc0], R74 ;  /* 0x0000c04a08001986 */ /* 0x000fe2000c101524 */
[----:B------:R-:W-:-:S02]  /*5e90*/  F2FP.F16.F32.PACK_AB R75, RZ, R75 ;  /* 0x0000004bff4b723e */ /* 0x000fc400000000ff */
[----:B------:R-:W-:Y:S02]  /*5ea0*/  F2FP.F16.F32.PACK_AB R76, RZ, R76 ;  /* 0x0000004cff4c723e */ /* 0x000fe400000000ff */
[C---:B------:R-:W-:Y:S01]  /*5eb0*/  ISETP.GT.AND P4, PT, R3.reuse, 0x8, P4 ;  /* 0x000000080300780c */ /* 0x040fe20002784270 */
[----:B------:R-:W-:Y:S01]  /*5ec0*/  @P2 STG.E.U16 desc[UR36][R8.64+0xc2], R75 ;  /* 0x0000c24b08002986 */ /* 0x000fe2000c101524 */
[----:B------:R-:W-:Y:S02]  /*5ed0*/  F2FP.F16.F32.PACK_AB R77, RZ, R77 ;  /* 0x0000004dff4d723e */ /* 0x000fe400000000ff */
[C---:B------:R-:W-:Y:S01]  /*5ee0*/  ISETP.GT.AND P2, PT, R4.reuse, 0x71, PT ;  /* 0x000000710400780c */ /* 0x040fe20003f44270 */
[----:B------:R-:W-:Y:S01]  /*5ef0*/  @P5 STG.E.U16 desc[UR36][R6.64+0xd0], R76 ;  /* 0x0000d04c06005986 */ /* 0x000fe2000c101524 */
[----:B------:R-:W-:Y:S02]  /*5f00*/  ISETP.GT.AND P5, PT, R3, 0x8, P0 ;  /* 0x000000080300780c */ /* 0x000fe400007a4270 */
[C---:B------:R-:W-:Y:S01]  /*5f10*/  ISETP.GT.AND P1, PT, R4.reuse, 0x78, PT ;  /* 0x000000780400780c */ /* 0x040fe20003f24270 */
[----:B------:R-:W-:Y:S01]  /*5f20*/  @P3 STG.E.U16 desc[UR36][R6.64+0xd2], R77 ;  /* 0x0000d24d06003986 */ /* 0x000fe2000c101524 */
[----:B------:R-:W-:-:S02]  /*5f30*/  ISETP.GT.AND P3, PT, R4, 0x70, PT ;  /* 0x000000700400780c */ /* 0x000fc40003f64270 */
[----:B------:R-:W-:Y:S01]  /*5f40*/  ISETP.GT.AND P0, PT, R4, 0x79, PT ;  /* 0x000000790400780c */ /* 0x000fe20003f04270 */
[----:B------:R-:W-:Y:S01]  /*5f50*/  @P4 IMAD.MOV.U32 R4, RZ, RZ, R8 ;  /* 0x000000ffff044224 */ /* 0x000fe200078e0008 */
[----:B------:R-:W-:Y:S01]  /*5f60*/  F2FP.F16.F32.PACK_AB R78, RZ, R78 ;  /* 0x0000004eff4e723e */ /* 0x000fe200000000ff */
[----:B------:R-:W-:Y:S01]  /*5f70*/  @P4 IMAD.MOV.U32 R5, RZ, RZ, R9 ;  /* 0x000000ffff054224 */ /* 0x000fe200078e0009 */
[----:B------:R-:W-:Y:S02]  /*5f80*/  F2FP.F16.F32.PACK_AB R79, RZ, R79 ;  /* 0x0000004fff4f723e */ /* 0x000fe400000000ff */
[----:B------:R-:W-:Y:S02]  /*5f90*/  F2FP.F16.F32.PACK_AB R80, RZ, R80 ;  /* 0x00000050ff50723e */ /* 0x000fe400000000ff */
[----:B------:R0:W-:Y:S01]  /*5fa0*/  @P4 STG.E.U16 desc[UR36][R4.64+0xd0], R78 ;  /* 0x0000d04e04004986 */ /* 0x0001e2000c101524 */
[----:B------:R-:W-:Y:S02]  /*5fb0*/  ISETP.GT.AND P4, PT, R3, RZ, P2 ;  /* 0x000000ff0300720c */ /* 0x000fe40001784270 */
[----:B------:R-:W-:-:S02]  /*5fc0*/  F2FP.F16.F32.PACK_AB R81, RZ, R81 ;  /* 0x00000051ff51723e */ /* 0x000fc400000000ff */
[----:B------:R-:W-:Y:S02]  /*5fd0*/  ISETP.GT.AND P2, PT, R3, 0x8, P2 ;  /* 0x000000080300780c */ /* 0x000fe40001744270 */
[----:B------:R-:W-:Y:S02]  /*5fe0*/  F2FP.F16.F32.PACK_AB R82, RZ, R82 ;  /* 0x00000052ff52723e */ /* 0x000fe400000000ff */
[----:B------:R-:W-:Y:S02]  /*5ff0*/  F2FP.F16.F32.PACK_AB R83, RZ, R83 ;  /* 0x00000053ff53723e */ /* 0x000fe400000000ff */
[----:B------:R-:W-:Y:S01]  /*6000*/  F2FP.F16.F32.PACK_AB R84, RZ, R84 ;  /* 0x00000054ff54723e */ /* 0x000fe200000000ff */
[----:B0-----:R-:W-:Y:S01]  /*6010*/  @P5 IMAD.MOV.U32 R4, RZ, RZ, R8 ;  /* 0x000000ffff045224 */ /* 0x001fe200078e0008 */
[----:B------:R-:W-:Y:S01]  /*6020*/  F2FP.F16.F32.PACK_AB R85, RZ, R85 ;  /* 0x00000055ff55723e */ /* 0x000fe200000000ff */
[----:B------:R-:W-:Y:S01]  /*6030*/  @P5 IMAD.MOV.U32 R5, RZ, RZ, R9 ;  /* 0x000000ffff055224 */ /* 0x000fe200078e0009 */
[----:B------:R-:W-:-:S02]  /*6040*/  F2FP.F16.F32.PACK_AB R86, RZ, R86 ;  /* 0x00000056ff56723e */ /* 0x000fc400000000ff */
[----:B------:R-:W-:Y:S02]  /*6050*/  F2FP.F16.F32.PACK_AB R87, RZ, R87 ;  /* 0x00000057ff57723e */ /* 0x000fe400000000ff */
[----:B------:R0:W-:Y:S01]  /*6060*/  @P5 STG.E.U16 desc[UR36][R4.64+0xd2], R79 ;  /* 0x0000d24f04005986 */ /* 0x0001e2000c101524 */
[C---:B------:R-:W-:Y:S02]  /*6070*/  ISETP.GT.AND P5, PT, R3.reuse, RZ, P3 ;  /* 0x000000ff0300720c */ /* 0x040fe40001fa4270 */
[----:B------:R-:W-:-:S11]  /*6080*/  ISETP.GT.AND P3, PT, R3, 0x8, P3 ;  /* 0x000000080300780c */ /* 0x000fd60001f64270 */
[----:B0-----:R-:W-:Y:S02]  /*6090*/  @P5 IMAD.MOV.U32 R4, RZ, RZ, R6 ;  /* 0x000000ffff045224 */ /* 0x001fe400078e0006 */
[----:B------:R-:W-:-:S05]  /*60a0*/  @P5 IMAD.MOV.U32 R5, RZ, RZ, R7 ;  /* 0x000000ffff055224 */ /* 0x000fca00078e0007 */
[----:B------:R0:W-:Y:S01]  /*60b0*/  @P5 STG.E.U16 desc[UR36][R4.64+0xe0], R80 ;  /* 0x0000e05004005986 */ /* 0x0001e2000c101524 */
[C---:B------:R-:W-:Y:S02]  /*60c0*/  ISETP.GT.AND P5, PT, R3.reuse, RZ, P0 ;  /* 0x000000ff0300720c */ /* 0x040fe400007a4270 */
[----:B------:R-:W-:Y:S01]  /*60d0*/  ISETP.GT.AND P0, PT, R3, 0x8, P0 ;  /* 0x000000080300780c */ /* 0x000fe20000704270 */
[----:B0-----:R-:W-:Y:S02]  /*60e0*/  @P4 IMAD.MOV.U32 R4, RZ, RZ, R6 ;  /* 0x000000ffff044224 */ /* 0x001fe400078e0006 */
[----:B------:R-:W-:-:S05]  /*60f0*/  @P4 IMAD.MOV.U32 R5, RZ, RZ, R7 ;  /* 0x000000ffff054224 */ /* 0x000fca00078e0007 */
[----:B------:R0:W-:Y:S01]  /*6100*/  @P4 STG.E.U16 desc[UR36][R4.64+0xe2], R81 ;  /* 0x0000e25104004986 */ /* 0x0001e2000c101524 */
[C---:B------:R-:W-:Y:S02]  /*6110*/  ISETP.GT.AND P4, PT, R3.reuse, RZ, P1 ;  /* 0x000000ff0300720c */ /* 0x040fe40000f84270 */
[----:B------:R-:W-:Y:S01]  /*6120*/  ISETP.GT.AND P1, PT, R3, 0x8, P1 ;  /* 0x000000080300780c */ /* 0x000fe20000f24270 */
[----:B0-----:R-:W-:Y:S02]  /*6130*/  @P3 IMAD.MOV.U32 R4, RZ, RZ, R8 ;  /* 0x000000ffff043224 */ /* 0x001fe400078e0008 */
[----:B------:R-:W-:-:S05]  /*6140*/  @P3 IMAD.MOV.U32 R5, RZ, RZ, R9 ;  /* 0x000000ffff053224 */ /* 0x000fca00078e0009 */
[----:B------:R0:W-:Y:S02]  /*6150*/  @P3 STG.E.U16 desc[UR36][R4.64+0xe0], R82 ;  /* 0x0000e05204003986 */ /* 0x0001e4000c101524 */
[----:B0-----:R-:W-:Y:S02]  /*6160*/  @P2 IMAD.MOV.U32 R4, RZ, RZ, R8 ;  /* 0x000000ffff042224 */ /* 0x001fe400078e0008 */
[----:B------:R-:W-:-:S05]  /*6170*/  @P2 IMAD.MOV.U32 R5, RZ, RZ, R9 ;  /* 0x000000ffff052224 */ /* 0x000fca00078e0009 */
[----:B------:R0:W-:Y:S02]  /*6180*/  @P2 STG.E.U16 desc[UR36][R4.64+0xe2], R83 ;  /* 0x0000e25304002986 */ /* 0x0001e4000c101524 */
[----:B0-----:R-:W-:Y:S02]  /*6190*/  @P4 IMAD.MOV.U32 R4, RZ, RZ, R6 ;  /* 0x000000ffff044224 */ /* 0x001fe400078e0006 */
[----:B------:R-:W-:-:S05]  /*61a0*/  @P4 IMAD.MOV.U32 R5, RZ, RZ, R7 ;  /* 0x000000ffff054224 */ /* 0x000fca00078e0007 */
[----:B------:R0:W-:Y:S04]  /*61b0*/  @P4 STG.E.U16 desc[UR36][R4.64+0xf0], R84 ;  /* 0x0000f05404004986 */ /* 0x0001e8000c101524 */
[----:B------:R1:W-:Y:S01]  /*61c0*/  @P5 STG.E.U16 desc[UR36][R6.64+0xf2], R85 ;  /* 0x0000f25506005986 */ /* 0x0003e2000c101524 */
[----:B0-----:R-:W-:Y:S02]  /*61d0*/  @P1 IMAD.MOV.U32 R4, RZ, RZ, R8 ;  /* 0x000000ffff041224 */ /* 0x001fe400078e0008 */
[----:B------:R-:W-:-:S05]  /*61e0*/  @P1 IMAD.MOV.U32 R5, RZ, RZ, R9 ;  /* 0x000000ffff051224 */ /* 0x000fca00078e0009 */
[----:B------:R1:W-:Y:S04]  /*61f0*/  @P1 STG.E.U16 desc[UR36][R4.64+0xf0], R86 ;  /* 0x0000f05604001986 */ /* 0x0003e8000c101524 */
[----:B------:R1:W-:Y:S02]  /*6200*/  @P0 STG.E.U16 desc[UR36][R8.64+0xf2], R87 ;  /* 0x0000f25708000986 */ /* 0x0003e4000c101524 */
.L_x_158:
[----:B------:R-:W-:Y:S05]  /*6210*/  BSYNC B0 ;  /* 0x0000000000007941 */ /* 0x000fea0003800000 */
.L_x_32:
[----:B------:R-:W-:Y:S01]  /*6220*/  IADD3 R16, P0, R16, UR38, RZ ;  /* 0x0000002610107c10 */ /* 0x000fe2000ff1e0ff */
[----:B------:R-:W-:Y:S01]  /*6230*/  ULDC.64 UR4, c[0x0][0x650] ;  /* 0x0001940000047ab9 */ /* 0x000fe20000000a00 */
[----:B------:R-:W-:Y:S01]  /*6240*/  PRMT R3, RZ, 0x7610, R3 ;  /* 0x00007610ff037816 */ /* 0x000fe20000000003 */
[----:B------:R-:W-:Y:S01]  /*6250*/  IMAD.MOV.U32 R100, RZ, RZ, -0x1 ;  /* 0xffffffffff647424 */ /* 0x000fe200078e00ff */
[----:B------:R-:W-:Y:S01]  /*6260*/  IADD3.X R17, R17, UR41, RZ, P0, !PT ;  /* 0x0000002911117c10 */ /* 0x000fe200087fe4ff */
[----:B------:R-:W-:Y:S01]  /*6270*/  IMAD.MOV.U32 R101, RZ, RZ, -0x1 ;  /* 0xffffffffff657424 */ /* 0x000fe200078e00ff */
[----:B------:R-:W-:-:S04]  /*6280*/  ISETP.GE.U32.AND P0, PT, R16, UR4, PT ;  /* 0x0000000410007c0c */ /* 0x000fc8000bf06070 */
[----:B------:R-:W-:-:S13]  /*6290*/  ISETP.GE.U32.AND.EX P0, PT, R17, UR5, PT, P0 ;  /* 0x0000000511007c0c */ /* 0x000fda000bf06100 */
[----:B------:R-:W-:Y:S05]  /*62a0*/  @P0 BRA `(.L_x_159) ;  /* 0x00000004004c0947 */ /* 0x000fea0003800000 */
[----:B------:R-:W0:Y:S01]  /*62b0*/  LDC.64 R10, c[0x0][0x628] ;  /* 0x00018a00ff0a7b82 */ /* 0x000e220000000a00 */
[----:B---3--:R-:W3:Y:S01]  /*62c0*/  S2R R12, SR_CTAID.X ;  /* 0x00000000000c7919 */ /* 0x008ee20000002500 */
[----:B-12-4-:R-:W-:Y:S02]  /*62d0*/  IMAD.MOV.U32 R8, RZ, RZ, R16 ;  /* 0x000000ffff087224 */ /* 0x016fe400078e0010 */
[----:B------:R-:W-:Y:S01]  /*62e0*/  IMAD.MOV.U32 R9, RZ, RZ, R17 ;  /* 0x000000ffff097224 */ /* 0x000fe200078e0011 */
[----:B------:R-:W1:Y:S03]  /*62f0*/  S2R R20, SR_CTAID.Y ;  /* 0x0000000000147919 */ /* 0x000e660000002600 */
[----:B------:R-:W2:Y:S08]  /*6300*/  LDC R0, c[0x0][0x630] ;  /* 0x00018c00ff007b82 */ /* 0x000eb00000000800 */
[----:B------:R-:W4:Y:S01]  /*6310*/  LDC.64 R14, c[0x0][0x620] ;  /* 0x00018800ff0e7b82 */ /* 0x000f220000000a00 */
[----:B0-----:R-:W-:-:S04]  /*6320*/  ISETP.NE.U32.AND P0, PT, R10, RZ, PT ;  /* 0x000000ff0a00720c */ /* 0x001fc80003f05070 */
[----:B------:R-:W-:-:S13]  /*6330*/  ISETP.NE.AND.EX P0, PT, R11, RZ, PT, P0 ;  /* 0x000000ff0b00720c */ /* 0x000fda0003f05300 */
[----:B-1234-:R-:W-:Y:S05]  /*6340*/  @!P0 BRA `(.L_x_160) ;  /* 0x0000000000288947 */ /* 0x01efea0003800000 */
        /* <DEDUP_REMOVED lines=10> */
.L_x_160:
[-CC-:B------:R-:W-:Y:S01]  /*63f0*/  SHF.R.U64 R101, R8, R0.reuse, R9.reuse ;  /* 0x0000000008657219 */ /* 0x180fe20000001209 */
[----:B------:R-:W0:Y:S01]  /*6400*/  LDC.64 R26, c[0x0][0x640] ;  /* 0x00019000ff1a7b82 */ /* 0x000e220000000a00 */
[----:B------:R-:W-:Y:S01]  /*6410*/  SHF.R.U32.HI R0, RZ, R0, R9 ;  /* 0x00000000ff007219 */ /* 0x000fe20000011609 */
[----:B------:R-:W-:Y:S01]  /*6420*/  ULDC UR4, c[0x0][0x150] ;  /* 0x0000540000047ab9 */ /* 0x000fe20000000800 */
[----:B------:R-:W-:Y:S02]  /*6430*/  IADD3 R3, P0, RZ, -R101, RZ ;  /* 0x80000065ff037210 */ /* 0x000fe40007f1e0ff */
[----:B------:R-:W-:-:S03]  /*6440*/  I2FP.F32.U32 R7, R12 ;  /* 0x0000000c00077245 */ /* 0x000fc60000201000 */
[----:B------:R-:W1:Y:S01]  /*6450*/  LDC R6, c[0x0][0x618] ;  /* 0x00018600ff067b82 */ /* 0x000e620000000800 */
[----:B------:R-:W-:Y:S02]  /*6460*/  IMAD.X R5, RZ, RZ, ~R0, P0 ;  /* 0x000000ffff057224 */ /* 0x000fe400000e0e00 */
[----:B------:R-:W-:Y:S01]  /*6470*/  FMUL R7, R7, UR4 ;  /* 0x0000000407077c20 */ /* 0x000fe20008400000 */
[----:B------:R-:W-:Y:S01]  /*6480*/  ULDC UR4, c[0x0][0x154] ;  /* 0x0000550000047ab9 */ /* 0x000fe20000000800 */
[-C--:B------:R-:W-:Y:S02]  /*6490*/  IMAD R0, R5, R14.reuse, RZ ;  /* 0x0000000e05007224 */ /* 0x080fe400078e02ff */
[C---:B------:R-:W-:Y:S01]  /*64a0*/  IMAD.WIDE.U32 R4, R3.reuse, R14, R16 ;  /* 0x0000000e03047225 */ /* 0x040fe200078e0010 */
[----:B------:R-:W2:Y:S01]  /*64b0*/  LDC R8, c[0x0][0x608] ;  /* 0x00018200ff087b82 */ /* 0x000ea20000000800 */
[----:B------:R-:W3:Y:S02]  /*64c0*/  F2I.U32.TRUNC.NTZ R7, R7 ;  /* 0x0000000700077305 */ /* 0x000ee4000020f000 */
[----:B------:R-:W-:Y:S01]  /*64d0*/  IMAD R3, R3, R15, R0 ;  /* 0x0000000f03037224 */ /* 0x000fe200078e0200 */
[----:B------:R-:W-:-:S03]  /*64e0*/  I2FP.F32.U32 R0, R20 ;  /* 0x0000001400007245 */ /* 0x000fc60000201000 */
[----:B------:R-:W-:Y:S01]  /*64f0*/  IMAD.IADD R3, R5, 0x1, R3 ;  /* 0x0000000105037824 */ /* 0x000fe200078e0203 */
[----:B------:R-:W4:Y:S01]  /*6500*/  LDC R11, c[0x0][0x658] ;  /* 0x00019600ff0b7b82 */ /* 0x000f220000000800 */
[----:B0-----:R-:W-:-:S04]  /*6510*/  ISETP.NE.U32.AND P0, PT, R26, RZ, PT ;  /* 0x000000ff1a00720c */ /* 0x001fc80003f05070 */
[----:B------:R-:W-:-:S03]  /*6520*/  ISETP.NE.AND.EX P0, PT, R27, RZ, PT, P0 ;  /* 0x000000ff1b00720c */ /* 0x000fc60003f05300 */
[----:B------:R-:W0:Y:S01]  /*6530*/  LDC R9, c[0x0][0x144] ;  /* 0x00005100ff097b82 */ /* 0x000e220000000800 */
[-C--:B-1----:R-:W-:Y:S01]  /*6540*/  SHF.R.U64 R10, R4, R6.reuse, R3 ;  /* 0x00000006040a7219 */ /* 0x082fe20000001203 */
[----:B---3--:R-:W-:Y:S01]  /*6550*/  IMAD.MOV R7, RZ, RZ, -R7 ;  /* 0x000000ffff077224 */ /* 0x008fe200078e0a07 */
[----:B------:R-:W-:Y:S01]  /*6560*/  SHF.R.U32.HI R3, RZ, R6, R3 ;  /* 0x00000006ff037219 */ /* 0x000fe20000011603 */
[----:B------:R-:W-:-:S04]  /*6570*/  FMUL R6, R0, UR4 ;  /* 0x0000000400067c20 */ /* 0x000fc80008400000 */
[----:B------:R-:W1:Y:S01]  /*6580*/  LDC R21, c[0x0][0x148] ;  /* 0x00005200ff157b82 */ /* 0x000e620000000800 */
[----:B------:R3:W0:Y:S01]  /*6590*/  F2I.U32.TRUNC.NTZ R14, R6 ;  /* 0x00000006000e7305 */ /* 0x000622000020f000 */
[-CC-:B--2---:R-:W-:Y:S02]  /*65a0*/  SHF.R.U64 R13, R10, R8.reuse, R3.reuse ;  /* 0x000000080a0d7219 */ /* 0x184fe40000001203 */
[----:B------:R-:W-:-:S04]  /*65b0*/  SHF.R.U32.HI R0, RZ, R8, R3 ;  /* 0x00000008ff007219 */ /* 0x000fc80000011603 */
[----:B-----5:R-:W2:Y:S01]  /*65c0*/  LDC R24, c[0x0][0x648] ;  /* 0x00019200ff187b82 */ /* 0x020ea20000000800 */
[-CC-:B----4-:R-:W-:Y:S02]  /*65d0*/  SHF.R.U64 R15, R13, R11.reuse, R0.reuse ;  /* 0x0000000b0d0f7219 */ /* 0x190fe40000001200 */
[----:B------:R-:W-:-:S03]  /*65e0*/  SHF.R.U32.HI R5, RZ, R11, R0 ;  /* 0x0000000bff057219 */ /* 0x000fc60000011600 */
[----:B------:R-:W-:Y:S02]  /*65f0*/  IMAD.MOV.U32 R4, RZ, RZ, R15 ;  /* 0x000000ffff047224 */ /* 0x000fe400078e000f */
[----:B------:R-:W4:Y:S01]  /*6600*/  LDC R28, c[0x0][0x638] ;  /* 0x00018e00ff1c7b82 */ /* 0x000f220000000800 */
[----:B0-----:R-:W-:-:S07]  /*6610*/  IMAD R25, R9, R7, R12 ;  /* 0x0000000709197224 */ /* 0x001fce00078e020c */
[----:B------:R-:W0:Y:S08]  /*6620*/  LDC R29, c[0x0][0x610] ;  /* 0x00018400ff1d7b82 */ /* 0x000e300000000800 */
[----:B------:R-:W0:Y:S01]  /*6630*/  LDC R30, c[0x0][0x600] ;  /* 0x00018000ff1e7b82 */ /* 0x000e220000000800 */
[----:B-123--:R-:W-:Y:S05]  /*6640*/  @!P0 BRA `(.L_x_161) ;  /* 0x0000000000288947 */ /* 0x00efea0003800000 */
[----:B------:R-:W1:Y:S02]  /*6650*/  LDC R0, c[0x0][0x64c] ;  /* 0x00019300ff007b82 */ /* 0x000e640000000800 */
[----:B-1----:R-:W-:-:S05]  /*6660*/  IADD3 R3, P0, R15, R0, RZ ;  /* 0x000000000f037210 */ /* 0x002fca0007f1e0ff */
        /* <DEDUP_REMOVED lines=8> */
.L_x_161:
[----:B------:R-:W-:Y:S01]  /*66f0*/  ISETP.NE.AND P0, PT, R2, 0x1, PT ;  /* 0x000000010200780c */ /* 0x000fe20003f05270 */
[----:B------:R-:W-:Y:S01]  /*6700*/  IMAD.MOV R14, RZ, RZ, -R14 ;  /* 0x000000ffff0e7224 */ /* 0x000fe200078e0a0e */
[----:B------:R-:W-:Y:S02]  /*6710*/  SHF.R.U64 R3, R4, R24, R5 ;  /* 0x0000001804037219 */ /* 0x000fe40000001205 */
[----:B------:R-:W-:Y:S02]  /*6720*/  LOP3.LUT R0, R13, R98, RZ, 0xc0, !PT ;  /* 0x000000620d007212 */ /* 0x000fe400078ec0ff */
[----:B------:R-:W-:Y:S01]  /*6730*/  LOP3.LUT R10, R10, R97, RZ, 0xc0, !PT ;  /* 0x000000610a0a7212 */ /* 0x000fe200078ec0ff */
[----:B------:R-:W-:Y:S02]  /*6740*/  IMAD.MOV R4, RZ, RZ, -R3 ;  /* 0x000000ffff047224 */ /* 0x000fe400078e0a03 */
[----:B------:R-:W-:Y:S02]  /*6750*/  IMAD R0, R93, R3, R0 ;  /* 0x000000035d007224 */ /* 0x000fe400078e0200 */
[----:B----4-:R-:W-:-:S02]  /*6760*/  IMAD R3, R4, R28, R15 ;  /* 0x0000001c04037224 */ /* 0x010fc400078e020f */
[----:B------:R-:W-:Y:S02]  /*6770*/  @P0 IMAD R25, R21, R14, R20 ;  /* 0x0000000e15190224 */ /* 0x000fe400078e0214 */
[----:B0-----:R-:W-:Y:S02]  /*6780*/  IMAD R5, R3, R30, R10 ;  /* 0x0000001e03057224 */ /* 0x001fe400078e020a */
[----:B------:R-:W-:Y:S02]  /*6790*/  IMAD R0, R0, R29, R25 ;  /* 0x0000001d00007224 */ /* 0x000fe400078e0219 */
[----:B------:R-:W-:-:S03]  /*67a0*/  IMAD.MOV.U32 R4, RZ, RZ, 0x1 ;  /* 0x00000001ff047424 */ /* 0x000fc600078e00ff */
[----:B------:R-:W-:Y:S02]  /*67b0*/  SEL R100, R5, R0, !P0 ;  /* 0x0000000005647207 */ /* 0x000fe40004000000 */
[----:B------:R-:W-:Y:S02]  /*67c0*/  PRMT R3, R4, 0x7610, R3 ;  /* 0x0000761004037816 */ /* 0x000fe40000000003 */
[----:B------:R-:W-:-:S07]  /*67d0*/  SEL R0, R0, R5, !P0 ;  /* 0x0000000500007207 */ /* 0x000fce0004000000 */
.L_x_159:
[----:B------:R-:W-:Y:S01]  /*67e0*/  LOP3.LUT P0, RZ, R3, 0xff, RZ, 0xc0, !PT ;  /* 0x000000ff03ff7812 */ /* 0x000fe2000780c0ff */
[----:B------:R-:W-:Y:S01]  /*67f0*/  UIMAD.WIDE.U32 UR4, UR42, -0x55555555, URZ ;  /* 0xaaaaaaab2a0478a5 */ /* 0x000fe2000f8e003f */
[----:B------:R-:W-:-:S03]  /*6800*/  IMAD.MOV.U32 R103, RZ, RZ, R0 ;  /* 0x000000ffff677224 */ /* 0x000fc600078e0000 */
[----:B------:R-:W-:-:S04]  /*6810*/  USHF.R.U32.HI UR4, URZ, 0x1, UR5 ;  /* 0x000000013f047899 */ /* 0x000fc80008011605 */
[----:B------:R-:W-:-:S04]  /*6820*/  UIMAD UR42, UR4, -0x3, UR42 ;  /* 0xfffffffd042a78a4 */ /* 0x000fc8000f8e022a */
[----:B------:R-:W-:Y:S08]  /*6830*/  @P0 BRA `(.L_x_162) ;  /* 0xffffffac00100947 */ /* 0x000ff0000383ffff */
[----:B------:R-:W-:Y:S05]  /*6840*/  EXIT ;  /* 0x000000000000794d */ /* 0x000fea0003800000 */
.L_x_7:
        /* <DEDUP_REMOVED lines=26> */
.L_x_164:
[----:B------:R-:W0:Y:S01]  /*69f0*/  LDC.64 R28, c[0x0][0x640] ;  /* 0x00019000ff1c7b82 */ /* 0x000e220000000a00 */
[-CC-:B------:R-:W-:Y:S01]  /*6a00*/  SHF.R.U64 R21, R14, R8.reuse, R15.reuse ;  /* 0x000000080e157219 */ /* 0x180fe2000000120f */
[----:B------:R-:W-:Y:S01]  /*6a10*/  IMAD.MOV.U32 R31, RZ, RZ, 0x1 ;  /* 0x00000001ff1f7424 */ /* 0x000fe200078e00ff */
[----:B------:R-:W-:Y:S02]  /*6a20*/  SHF.R.U32.HI R7, RZ, R8, R15 ;  /* 0x00000008ff077219 */ /* 0x000fe4000001160f */
[----:B------:R-:W-:-:S03]  /*6a30*/  IADD3 R13, P0, RZ, -R21, RZ ;  /* 0x80000015ff0d7210 */ /* 0x000fc60007f1e0ff */
[----:B------:R-:W1:Y:S02]  /*6a40*/  LDC R12, c[0x0][0x618] ;  /* 0x00018600ff0c7b82 */ /* 0x000e640000000800 */
[----:B------:R-:W-:Y:S02]  /*6a50*/  IMAD.X R7, RZ, RZ, ~R7, P0 ;  /* 0x000000ffff077224 */ /* 0x000fe400000e0e07 */
[----:B------:R-:W-:-:S04]  /*6a60*/  IMAD.WIDE.U32 R10, R13, R24, R16 ;  /* 0x000000180d0a7225 */ /* 0x000fc800078e0010 */
[----:B------:R-:W2:Y:S01]  /*6a70*/  LDC R14, c[0x0][0x608] ;  /* 0x00018200ff0e7b82 */ /* 0x000ea20000000800 */
[----:B------:R-:W-:-:S04]  /*6a80*/  IMAD R8, R7, R24, RZ ;  /* 0x0000001807087224 */ /* 0x000fc800078e02ff */
[----:B------:R-:W-:-:S03]  /*6a90*/  IMAD R7, R13, R25, R8 ;  /* 0x000000190d077224 */ /* 0x000fc600078e0208 */
[----:B------:R-:W3:Y:S01]  /*6aa0*/  LDC R26, c[0x0][0x658] ;  /* 0x00019600ff1a7b82 */ /* 0x000ee20000000800 */
[----:B------:R-:W-:Y:S01]  /*6ab0*/  IMAD.IADD R7, R11, 0x1, R7 ;  /* 0x000000010b077824 */ /* 0x000fe200078e0207 */
[----:B0-----:R-:W-:Y:S01]  /*6ac0*/  ISETP.NE.U32.AND P0, PT, R28, RZ, PT ;  /* 0x000000ff1c00720c */ /* 0x001fe20003f05070 */
[----:B------:R-:W-:-:S03]  /*6ad0*/  IMAD.MOV.U32 R11, RZ, RZ, -0x1 ;  /* 0xffffffffff0b7424 */ /* 0x000fc600078e00ff */
        /* <DEDUP_REMOVED lines=8> */
[-C--:B---3--:R-:W-:Y:S02]  /*6b60*/  SHF.L.U32 R10, R11, R26.reuse, RZ ;  /* 0x0000001a0b0a7219 */ /* 0x088fe400000006ff */
[--C-:B------:R-:W-:Y:S02]  /*6b70*/  SHF.R.U64 R24, R22, R26, R7.reuse ;  /* 0x0000001a16187219 */ /* 0x100fe40000001207 */
[----:B------:R-:W-:Y:S02]  /*6b80*/  LOP3.LUT R33, RZ, R10, RZ, 0x33, !PT ;  /* 0x0000000aff217212 */ /* 0x000fe400078e33ff */
[----:B------:R-:W-:Y:S01]  /*6b90*/  SHF.R.U32.HI R11, RZ, R26, R7 ;  /* 0x0000001aff0b7219 */ /* 0x000fe20000011607 */
[----:B------:R-:W3:Y:S01]  /*6ba0*/  LDC R30, c[0x0][0x610] ;  /* 0x00018400ff1e7b82 */ /* 0x000ee20000000800 */
[----:B------:R-:W-:Y:S01]  /*6bb0*/  IMAD.MOV.U32 R10, RZ, RZ, R24 ;  /* 0x000000ffff0a7224 */ /* 0x000fe200078e0018 */
[----:B------:R-:W-:Y:S06]  /*6bc0*/  @!P0 BRA `(.L_x_165) ;  /* 0x0000000000288947 */ /* 0x000fec0003800000 */
        /* <DEDUP_REMOVED lines=10> */
.L_x_165:
[----:B------:R-:W-:Y:S02]  /*6c70*/  ISETP.NE.AND P0, PT, R2, 0x1, PT ;  /* 0x000000010200780c */ /* 0x000fe40003f05270 */
[----:B-1----:R-:W-:Y:S01]  /*6c80*/  SHF.R.U64 R8, R10, R8, R11 ;  /* 0x000000080a087219 */ /* 0x002fe2000000120b */
[----:B0-----:R-:W-:Y:S01]  /*6c90*/  VIADD R11, R25, 0xffffffff ;  /* 0xffffffff190b7836 */ /* 0x001fe20000000000 */
[----:B------:R-:W-:Y:S02]  /*6ca0*/  SHF.L.U32 R31, R31, R26, RZ ;  /* 0x0000001a1f1f7219 */ /* 0x000fe400000006ff */
[----:B------:R-:W-:Y:S01]  /*6cb0*/  LOP3.LUT R5, R22, R33, RZ, 0xc0, !PT ;  /* 0x0000002116057212 */ /* 0x000fe200078ec0ff */
[----:B------:R-:W-:-:S04]  /*6cc0*/  IMAD.MOV R7, RZ, RZ, -R8 ;  /* 0x000000ffff077224 */ /* 0x000fc800078e0a08 */
[----:B------:R-:W-:Y:S02]  /*6cd0*/  IMAD R5, R31, R8, R5 ;  /* 0x000000081f057224 */ /* 0x000fe400078e0205 */
[----:B------:R-:W-:Y:S01]  /*6ce0*/  @P0 IMAD R6, R9, R23, R4 ;  /* 0x0000001709060224 */ /* 0x000fe200078e0204 */
[----:B------:R-:W-:Y:S01]  /*6cf0*/  LOP3.LUT R9, R20, R11, RZ, 0xc0, !PT ;  /* 0x0000000b14097212 */ /* 0x000fe200078ec0ff */
[----:B--2---:R-:W-:Y:S02]  /*6d00*/  IMAD R4, R7, R27, R24 ;  /* 0x0000001b07047224 */ /* 0x004fe400078e0218 */
[----:B---3--:R-:W-:Y:S02]  /*6d10*/  IMAD R6, R5, R30, R6 ;  /* 0x0000001e05067224 */ /* 0x008fe400078e0206 */
[----:B------:R-:W-:Y:S02]  /*6d20*/  IMAD R5, R4, R25, R9 ;  /* 0x0000001904057224 */ /* 0x000fe400078e0209 */
[----:B------:R-:W-:-:S02]  /*6d30*/  IMAD.MOV.U32 R8, RZ, RZ, 0x1 ;  /* 0x00000001ff087424 */ /* 0x000fc400078e00ff */
[----:B------:R-:W-:Y:S01]  /*6d40*/  IMAD.MOV.U32 R7, RZ, RZ, R21 ;  /* 0x000000ffff077224 */ /* 0x000fe200078e0015 */
[----:B------:R-:W-:Y:S02]  /*6d50*/  SEL R19, R5, R6, !P0 ;  /* 0x0000000605137207 */ /* 0x000fe40004000000 */
[----:B------:R-:W-:-:S07]  /*6d60*/  SEL R12, R6, R5, !P0 ;  /* 0x00000005060c7207 */ /* 0x000fce0004000000 */
.L_x_163:
[----:B------:R-:W-:-:S08]  /*6d70*/  NOP ;  /* 0x0000000000007918 */ /* 0x000fd00000000000 */
[----:B------:R-:W0:-:S00]  /*6d80*/  USETMAXREG.DEALLOC.CTAPOOL 0x28 ;  /* 0x00000028000079c8 */ /* 0x000e0000080e0500 */
[----:B0-----:R-:W-:-:S13]  /*6d90*/  ISETP.NE.AND P0, PT, R3, RZ, PT ;  /* 0x000000ff0300720c */ /* 0x001fda0003f05270 */
[----:B------:R-:W-:Y:S05]  /*6da0*/  @P0 EXIT ;  /* 0x000000000000094d */ /* 0x000fea0003800000 */
[----:B------:R-:W-:Y:S01]  /*6db0*/  LOP3.LUT P0, RZ, R8, 0xff, RZ, 0xc0, !PT ;  /* 0x000000ff08ff7812 */ /* 0x000fe2000780c0ff */
[----:B------:R-:W-:Y:S02]  /*6dc0*/  IMAD.MOV.U32 R3, RZ, RZ, 0x1 ;  /* 0x00000001ff037424 */ /* 0x000fe400078e00ff */
[----:B------:R-:W-:-:S10]  /*6dd0*/  IMAD.MOV.U32 R13, RZ, RZ, RZ ;  /* 0x000000ffff0d7224 */ /* 0x000fd400078e00ff */
[----:B------:R-:W-:Y:S05]  /*6de0*/  @!P0 BRA `(.L_x_166) ;  /* 0x0000000c00b88947 */ /* 0x000fea0003800000 */
[----:B------:R-:W0:Y:S01]  /*6df0*/  LDC R3, c[0x0][0x28c] ;  /* 0x0000a300ff037b82 */ /* 0x000e220000000800 */
[----:B------:R-:W-:Y:S01]  /*6e00*/  ULDC UR21, c[0x0][0x658] ;  /* 0x0001960000157ab9 */ /* 0x000fe20000000800 */
[----:B------:R-:W-:Y:S01]  /*6e10*/  UMOV UR6, 0xffffffff ;  /* 0xffffffff00067882 */ /* 0x000fe20000000000 */
[----:B------:R-:W-:Y:S01]  /*6e20*/  UMOV UR9, 0x1 ;  /* 0x0000000100097882 */ /* 0x000fe20000000000 */
[----:B------:R-:W-:Y:S01]  /*6e30*/  USHF.L.U32 UR6, UR6, UR21, URZ ;  /* 0x0000001506067299 */ /* 0x000fe2000800063f */
[----:B------:R-:W-:Y:S01]  /*6e40*/  BSSY B0, `(.L_x_166) ;  /* 0x00000e8000007945 */ /* 0x000fe20003800000 */
[----:B------:R-:W-:Y:S01]  /*6e50*/  IMAD.MOV.U32 R11, RZ, RZ, 0x1 ;  /* 0x00000001ff0b7424 */ /* 0x000fe200078e00ff */
[----:B------:R-:W-:Y:S01]  /*6e60*/  LOP3.LUT R10, R18, 0x2, RZ, 0xfc, !PT ;  /* 0x00000002120a7812 */ /* 0x000fe200078efcff */
[----:B------:R-:W1:Y:S01]  /*6e70*/  S2UR UR5, SR_CgaCtaId ;  /* 0x00000000000579c3 */ /* 0x000e620000008800 */
[----:B------:R-:W-:Y:S01]  /*6e80*/  ULOP3.LUT UR22, URZ, UR6, URZ, 0x33, !UPT ;  /* 0x000000063f167292 */ /* 0x000fe2000f8e333f */
[----:B------:R-:W-:Y:S01]  /*6e90*/  IMAD.MOV.U32 R13, RZ, RZ, RZ ;  /* 0x000000ffff0d7224 */ /* 0x000fe200078e00ff */
[----:B------:R-:W-:Y:S01]  /*6ea0*/  ULDC UR13, c[0x0][0x600] ;  /* 0x00018000000d7ab9 */ /* 0x000fe20000000800 */
[----:B------:R-:W-:Y:S01]  /*6eb0*/  UMOV UR29, 0x1111 ;  /* 0x00001111001d7882 */ /* 0x000fe20000000000 */
[----:B------:R-:W-:-:S02]  /*6ec0*/  UIADD3 UR13, UR13, -0x1, URZ ;  /* 0xffffffff0d0d7890 */ /* 0x000fc4000fffe03f */
[----:B------:R-:W-:Y:S01]  /*6ed0*/  USHF.L.U32 UR21, UR9, UR21, URZ ;  /* 0x0000001509157299 */ /* 0x000fe2000800063f */
[----:B------:R-:W-:Y:S01]  /*6ee0*/  ULDC.64 UR42, c[0x0][0x198] ;  /* 0x00006600002a7ab9 */ /* 0x000fe20000000a00 */
[----:B0-----:R-:W-:-:S05]  /*6ef0*/  VIADD R3, R3, 0x3f ;  /* 0x0000003f03037836 */ /* 0x001fca0000000000 */
[----:B------:R-:W-:Y:S01]  /*6f00*/  SHF.R.S32.HI R4, RZ, 0x1f, R3 ;  /* 0x0000001fff047819 */ /* 0x000fe20000011403 */
[----:B-1----:R-:W-:-:S03]  /*6f10*/  USHF.R.U32.HI UR37, URZ, 0x2, UR5 ;  /* 0x000000023f257899 */ /* 0x002fc60008011605 */
[----:B------:R-:W-:Y:S01]  /*6f20*/  LEA.HI R4, R4, R3, RZ, 0x6 ;  /* 0x0000000304047211 */ /* 0x000fe200078f30ff */
[----:B------:R-:W-:Y:S01]  /*6f30*/  ULOP3.LUT UR4, UR5, 0x3, URZ, 0xc0, !UPT ;  /* 0x0000000305047892 */ /* 0x000fe2000f8ec03f */
[----:B------:R-:W-:Y:S01]  /*6f40*/  IMAD.MOV.U32 R3, RZ, RZ, 0x1 ;  /* 0x00000001ff037424 */ /* 0x000fe200078e00ff */
[----:B------:R-:W-:Y:S01]  /*6f50*/  USHF.L.U32 UR23, UR5, 0x4, URZ ;  /* 0x0000000405177899 */ /* 0x000fe2000800063f */
[----:B------:R-:W-:Y:S01]  /*6f60*/  SHF.R.S32.HI R8, RZ, 0x6, R4 ;  /* 0x00000006ff087819 */ /* 0x000fe20000011404 */
[----:B------:R-:W-:Y:S02]  /*6f70*/  USHF.L.U32 UR40, UR5, 0xa, URZ ;  /* 0x0000000a05287899 */ /* 0x000fe4000800063f */
[----:B------:R-:W-:Y:S02]  /*6f80*/  ULOP3.LUT UR5, UR5, 0xfffffffc, URZ, 0xc0, !UPT ;  /* 0xfffffffc05057892 */ /* 0x000fe4000f8ec03f */
[----:B------:R-:W-:Y:S01]  /*6f90*/  UISETP.GT.U32.AND UP0, UPT, UR4, 0xffff, UPT ;  /* 0x0000ffff0400788c */ /* 0x000fe2000bf04070 */
[----:B------:R-:W-:Y:S01]  /*6fa0*/  VIADD R9, R8, 0x1 ;  /* 0x0000000108097836 */ /* 0x000fe20000000000 */
[----:B------:R-:W-:-:S02]  /*6fb0*/  ULOP3.LUT UR7, UR5, 0x1, URZ, 0xfc, !UPT ;  /* 0x0000000105077892 */ /* 0x000fc4000f8efc3f */
[----:B------:R-:W-:Y:S02]  /*6fc0*/  ULOP3.LUT UR8, UR5, 0x2, URZ, 0xfc, !UPT ;  /* 0x0000000205087892 */ /* 0x000fe4000f8efc3f */
[----:B------:R-:W-:Y:S02]  /*6fd0*/  USHF.L.U32 UR6, UR9, UR5, URZ ;  /* 0x0000000509067299 */ /* 0x000fe4000800063f */
[----:B------:R-:W-:Y:S02]  /*6fe0*/  ULOP3.LUT UR5, UR5, 0x3, URZ, 0xfc, !UPT ;  /* 0x0000000305057892 */ /* 0x000fe4000f8efc3f */
[----:B------:R-:W-:Y:S02]  /*6ff0*/  USEL UR4, UR4, 0xffff, !UP0 ;  /* 0x0000ffff04047887 */ /* 0x000fe4000c000000 */
[----:B------:R-:W-:Y:S02]  /*7000*/  USHF.L.U32 UR7, UR9, UR7, URZ ;  /* 0x0000000709077299 */ /* 0x000fe4000800063f */
[----:B------:R-:W-:-:S02]  /*7010*/  USHF.L.U32 UR8, UR9, UR8, URZ ;  /* 0x0000000809087299 */ /* 0x000fc4000800063f */
[----:B------:R-:W-:Y:S02]  /*7020*/  USHF.L.U32 UR5, UR9, UR5, URZ ;  /* 0x0000000509057299 */ /* 0x000fe4000800063f */
[----:B------:R-:W-:Y:S02]  /*7030*/  ULOP3.LUT UR4, UR4, 0xffff, URZ, 0xc0, !UPT ;  /* 0x0000ffff04047892 */ /* 0x000fe4000f8ec03f */
[----:B------:R-:W-:Y:S02]  /*7040*/  ULOP3.LUT UR6, UR8, UR6, UR7, 0xfe, !UPT ;  /* 0x0000000608067292 */ /* 0x000fe4000f8efe07 */
[----:B------:R-:W-:Y:S02]  /*7050*/  USHF.L.U32 UR44, UR37, 0x4, URZ ;  /* 0x00000004252c7899 */ /* 0x000fe4000800063f */
[----:B------:R-:W-:Y:S02]  /*7060*/  ULOP3.LUT UR23, UR23, 0x30, URZ, 0xc0, !UPT ;  /* 0x0000003017177892 */ /* 0x000fe4000f8ec03f */
[----:B------:R-:W-:-:S02]  /*7070*/  USHF.L.U32 UR29, UR29, UR4, URZ ;  /* 0x000000041d1d7299 */ /* 0x000fc4000800063f */
[----:B------:R-:W-:-:S12]  /*7080*/  ULOP3.LUT UR30, UR6, UR5, URZ, 0xfc, !UPT ;  /* 0x00000005061e7292 */ /* 0x000fd8000f8efc3f */
.L_x_177:
[----:B------:R-:W-:-:S03]  /*7090*/  UMOV UR4, 0xffffffff ;  /* 0xffffffff00047882 */ /* 0x000fc60000000000 */
[----:B------:R-:W-:Y:S05]  /*70a0*/  BRA.DIV UR4, `(.L_x_167) ;  /* 0x0000000e04cc7947 */ /* 0x000fea000b800000 */
[----:B------:R-:W-:-:S13]  /*70b0*/  ELECT P6, URZ, PT ;  /* 0x00000000003f782f */ /* 0x000fda00038c0000 */
.L_x_187:
[----:B------:R-:W-:Y:S04]  /*70c0*/  BSSY B1, `(.L_x_168) ;  /* 0x000004d000017945 */ /* 0x000fe80003800000 */
[----:B------:R-:W-:Y:S05]  /*70d0*/  @!P6 BRA `(.L_x_169) ;  /* 0x00000004002ce947 */ /* 0x000fea0003800000 */
[----:B------:R-:W0:Y:S02]  /*70e0*/  LDC R4, c[0x0][0x28c] ;  /* 0x0000a300ff047b82 */ /* 0x000e240000000800 */
[----:B0-----:R-:W-:-:S13]  /*70f0*/  ISETP.GE.AND P0, PT, R4, 0x1, PT ;  /* 0x000000010400780c */ /* 0x001fda0003f06270 */
[----:B------:R-:W-:Y:S05]  /*7100*/  @!P0 BRA `(.L_x_169) ;  /* 0x0000000400208947 */ /* 0x000fea0003800000 */
[----:B------:R-:W-:Y:S02]  /*7110*/  IMAD.SHL.U32 R15, R12, 0x80, RZ ;  /* 0x000000800c0f7824 */ /* 0x000fe400078e00ff */
[----:B------:R-:W-:Y:S02]  /*7120*/  IMAD.SHL.U32 R19, R19, 0x80, RZ ;  /* 0x0000008013137824 */ /* 0x000fe400078e00ff */
[----:B------:R-:W-:Y:S02]  /*7130*/  IMAD.U32 R20, RZ, RZ, UR44 ;  /* 0x0000002cff147e24 */ /* 0x000fe4000f8e00ff */
[----:B------:R-:W-:Y:S02]  /*7140*/  IMAD.U32 R22, RZ, RZ, UR23 ;  /* 0x00000017ff167e24 */ /* 0x000fe4000f8e00ff */
[----:B------:R-:W-:Y:S02]  /*7150*/  IMAD.MOV.U32 R4, RZ, RZ, R9 ;  /* 0x000000ffff047224 */ /* 0x000fe400078e0009 */
[----:B------:R-:W-:-:S02]  /*7160*/  IMAD.MOV.U32 R5, RZ, RZ, R3 ;  /* 0x000000ffff057224 */ /* 0x000fc400078e0003 */
[----:B------:R-:W-:Y:S02]  /*7170*/  IMAD.MOV.U32 R6, RZ, RZ, R13 ;  /* 0x000000ffff067224 */ /* 0x000fe400078e000d */
[----:B------:R-:W-:Y:S02]  /*7180*/  VIADD R24, R15, 0x40 ;  /* 0x000000400f187836 */ /* 0x000fe40000000000 */
[----:B------:R-:W-:-:S07]  /*7190*/  VIADD R25, R19, 0x40 ;  /* 0x0000004013197836 */ /* 0x000fce0000000000 */
.L_x_172:
[----:B------:R-:W0:Y:S01]  /*71a0*/  S2R R21, SR_CgaCtaId ;  /* 0x0000000000157919 */ /* 0x000e220000008800 */
[----:B------:R-:W-:Y:S02]  /*71b0*/  MOV R12, 0x400 ;  /* 0x00000400000c7802 */ /* 0x000fe40000000f00 */
[----:B------:R-:W-:-:S13]  /*71c0*/  ISETP.NE.AND P1, PT, R0, RZ, PT ;  /* 0x000000ff0000720c */ /* 0x000fda0003f25270 */
[----:B------:R-:W1:Y:S01]  /*71d0*/  @!P1 LDC R14, c[0x0][0x500] ;  /* 0x00014000ff0e9b82 */ /* 0x000e620000000800 */
[----:B0-----:R-:W-:Y:S02]  /*71e0*/  LEA R23, R21, R12, 0x18 ;  /* 0x0000000c15177211 */ /* 0x001fe400078ec0ff */
[----:B------:R-:W-:-:S03]  /*71f0*/  SHF.L.U32 R12, R5, 0x1f, RZ ;  /* 0x0000001f050c7819 */ /* 0x000fc600000006ff */
[----:B------:R-:W-:-:S04]  /*7200*/  IMAD R21, R6, 0x8, R23 ;  /* 0x0000000806157824 */ /* 0x000fc800078e0217 */
[----:B------:R-:W0:Y:S02]  /*7210*/  SYNCS.PHASECHK.TRANS64.TRYWAIT P0, [R21+URZ+0x18], R12 ;  /* 0x0000180c150075a7 */ /* 0x000e24000800017f */
[----:B01----:R-:W-:Y:S05]  /*7220*/  @!P0 BRA `(.L_x_170) ;  /* 0x0000000c008c8947 */ /* 0x003fea0003800000 */
.L_x_188:
[----:B0-----:R-:W-:Y:S01]  /*7230*/  PRMT R12, R10, 0x9910, RZ ;  /* 0x000099100a0c7816 */ /* 0x001fe200000000ff */
[----:B------:R0:W-:Y:S03]  /*7240*/  @!P1 SYNCS.ARRIVE.TRANS64 RZ, [R21+URZ], R14 ;  /* 0x0000000e15ff99a7 */ /* 0x0001e6000800003f */
[----:B------:R-:W-:-:S13]  /*7250*/  ISETP.NE.AND P0, PT, R12, 0x2, PT ;  /* 0x000000020c00780c */ /* 0x000fda0003f05270 */
[----:B0-----:R-:W-:Y:S05]  /*7260*/  @P0 BRA `(.L_x_171) ;  /* 0x0000000000040947 */ /* 0x001fea0003800000 */
[----:B------:R-:W-:Y:S01]  /*7270*/  BPT.TRAP 0x1 ;  /* 0x000000040000795c */ /* 0x000fe20000300000 */
.L_x_171:
[----:B------:R-:W-:Y:S01]  /*7280*/  R2UR UR5, R6 ;  /* 0x00000000060572ca */ /* 0x000fe200000e0000 */
[----:B------:R-:W-:Y:S01]  /*7290*/  UIADD3 UR14, UP0, UR42, 0xf0, URZ ;  /* 0x000000f02a0e7890 */ /* 0x000fe2000ff1e03f */
[----:B------:R-:W-:Y:S01]  /*72a0*/  R2UR UR9, R23 ;  /* 0x00000000170972ca */ /* 0x000fe200000e0000 */
[----:B------:R-:W-:Y:S01]  /*72b0*/  UPRMT UR31, URZ, 0x5410, UR29 ;  /* 0x000054103f1f7896 */ /* 0x000fe2000800001d */
[----:B------:R-:W-:Y:S01]  /*72c0*/  R2UR UR33, R21 ;  /* 0x00000000152172ca */ /* 0x000fe200000e0000 */
[----:B------:R-:W-:Y:S01]  /*72d0*/  UIADD3.X UR15, URZ, UR43, URZ, UP0, !UPT ;  /* 0x0000002b3f0f7290 */ /* 0x000fe200087fe43f */
[----:B------:R-:W-:Y:S01]  /*72e0*/  R2UR UR35, R20 ;  /* 0x00000000142372ca */ /* 0x000fe200000e0000 */
[----:B------:R-:W-:Y:S01]  /*72f0*/  VIADD R4, R4, 0xffffffff ;  /* 0xffffffff04047836 */ /* 0x000fe20000000000 */
[----:B------:R-:W-:Y:S01]  /*7300*/  R2UR UR36, R7 ;  /* 0x00000000072472ca */ /* 0x000fe200000e0000 */
[----:B------:R-:W-:Y:S01]  /*7310*/  UMOV UR6, 0x0 ;  /* 0x0000000000067882 */ /* 0x000fe20000000000 */
[----:B------:R-:W-:Y:S01]  /*7320*/  R2UR UR34, R15 ;  /* 0x000000000f2272ca */ /* 0x000fe200000e0000 */
[----:B------:R-:W-:Y:S01]  /*7330*/  UMOV UR7, 0x10000000 ;  /* 0x1000000000077882 */ /* 0x000fe20000000000 */
[----:B------:R-:W-:Y:S01]  /*7340*/  R2UR UR26, R24 ;  /* 0x00000000181a72ca */ /* 0x000fe200000e0000 */
[----:B------:R-:W-:Y:S01]  /*7350*/  USHF.L.U32 UR5, UR5, 0xd, URZ ;  /* 0x0000000d05057899 */ /* 0x000fe2000800063f */
[----:B------:R-:W-:Y:S01]  /*7360*/  R2UR UR19, R22 ;  /* 0x00000000161372ca */ /* 0x000fe200000e0000 */
[----:B------:R-:W-:Y:S01]  /*7370*/  UIADD3 UR4, UP1, UR42, 0x1f0, URZ ;  /* 0x000001f02a047890 */ /* 0x000fe2000ff3e03f */
[----:B------:R-:W-:Y:S01]  /*7380*/  R2UR UR18, R19 ;  /* 0x00000000131272ca */ /* 0x000fe200000e0000 */
[----:B------:R-:W-:Y:S01]  /*7390*/  ULEA UR8, UR37, UR5, 0xa ;  /* 0x0000000525087291 */ /* 0x000fe2000f8e503f */
[----:B------:R-:W-:Y:S01]  /*73a0*/  R2UR UR10, R25 ;  /* 0x00000000190a72ca */ /* 0x000fe200000e0000 */
[----:B------:R-:W-:Y:S01]  /*73b0*/  ULOP3.LUT UR5, UR5, 0xc00, UR40, 0xf8, !UPT ;  /* 0x00000c0005057892 */ /* 0x000fe2000f8ef828 */
[----:B------:R-:W-:Y:S01]  /*73c0*/  ISETP.GT.AND P1, PT, R4, 0x1, PT ;  /* 0x000000010400780c */ /* 0x000fe20003f24270 */
[----:B------:R-:W-:Y:S01]  /*73d0*/  ULEA UR8, UR8, UR9, 0x1 ;  /* 0x0000000908087291 */ /* 0x000fe2000f8e083f */
[----:B------:R-:W-:Y:S01]  /*73e0*/  VIADD R6, R6, 0x1 ;  /* 0x0000000106067836 */ /* 0x000fe20000000000 */
[----:B------:R-:W-:Y:S01]  /*73f0*/  ULEA UR5, UR5, UR9, 0x1 ;  /* 0x0000000905057291 */ /* 0x000fe2000f8e083f */
[----:B------:R-:W-:Y:S01]  /*7400*/  VIADD R22, R22, 0x40 ;  /* 0x0000004016167836 */ /* 0x000fe20000000000 */
[----:B------:R-:W-:Y:S01]  /*7410*/  UIADD3 UR32, UR8, 0x100, URZ ;  /* 0x0000010008207890 */ /* 0x000fe2000fffe03f */
[----:B------:R-:W-:Y:S01]  /*7420*/  VIADD R20, R20, 0x40 ;  /* 0x0000004014147836 */ /* 0x000fe20000000000 */
[----:B------:R-:W-:Y:S01]  /*7430*/  UIADD3 UR24, UR8, 0x2100, URZ ;  /* 0x0000210008187890 */ /* 0x000fe2000fffe03f */
[C---:B------:R-:W-:Y:S01]  /*7440*/  ISETP.NE.AND P0, PT, R6.reuse, 0x3, PT ;  /* 0x000000030600780c */ /* 0x040fe20003f05270 */
[----:B------:R-:W-:Y:S01]  /*7450*/  UMOV UR25, UR33 ;  /* 0x0000002100197c82 */ /* 0x000fe20008000000 */
[----:B------:R-:W-:Y:S01]  /*7460*/  UMOV UR27, UR35 ;  /* 0x00000023001b7c82 */ /* 0x000fe20008000000 */
[----:B------:R-:W-:Y:S01]  /*7470*/  UMOV UR28, UR36 ;  /* 0x00000024001c7c82 */ /* 0x000fe20008000000 */
[----:B------:R-:W-:Y:S01]  /*7480*/  UIADD3 UR16, UR5, 0xc100, URZ ;  /* 0x0000c10005107890 */ /* 0x000fe2000fffe03f */
[----:B------:R-:W-:Y:S01]  /*7490*/  SEL R12, RZ, 0x1, P0 ;  /* 0x00000001ff0c7807 */ /* 0x000fe20000000000 */
[----:B------:R-:W-:Y:S01]  /*74a0*/  UTMALDG.3D.MULTICAST [UR32], [UR14], UR31, desc[UR6] ;  /* 0x000006200e0073b4 */ /* 0x000fe2000801181f */
[----:B------:R-:W-:Y:S01]  /*74b0*/  UIADD3 UR8, UR5, 0xe100, URZ ;  /* 0x0000e10005087890 */ /* 0x000fe2000fffe03f */
[----:B------:R-:W-:Y:S01]  /*74c0*/  SEL R6, R6, RZ, P0 ;  /* 0x000000ff06067207 */ /* 0x000fe20000000000 */
[----:B------:R-:W-:Y:S01]  /*74d0*/  UIADD3.X UR5, URZ, UR43, URZ, UP1, !UPT ;  /* 0x0000002b3f057290 */ /* 0x000fe20008ffe43f */
[----:B------:R-:W-:Y:S01]  /*74e0*/  LOP3.LUT R5, R5, R12, RZ, 0x3c, !PT ;  /* 0x0000000c05057212 */ /* 0x000fe200078e3cff */
[----:B------:R-:W-:Y:S01]  /*74f0*/  UMOV UR17, UR33 ;  /* 0x0000002100117c82 */ /* 0x000fe20008000000 */
[----:B------:R-:W-:Y:S01]  /*7500*/  UMOV UR20, UR36 ;  /* 0x0000002400147c82 */ /* 0x000fe20008000000 */
[----:B------:R-:W-:Y:S01]  /*7510*/  UMOV UR9, UR33 ;  /* 0x0000002100097c82 */ /* 0x000fe20008000000 */
[----:B------:R0:W-:Y:S01]  /*7520*/  UTMALDG.3D.MULTICAST [UR24], [UR14], UR31, desc[UR6] ;  /* 0x000006180e0073b4 */ /* 0x0001e2000801181f */
[----:B------:R-:W-:Y:S01]  /*7530*/  UMOV UR11, UR19 ;  /* 0x00000013000b7c82 */ /* 0x000fe20008000000 */
[----:B------:R-:W-:Y:S01]  /*7540*/  UMOV UR12, UR36 ;  /* 0x00000024000c7c82 */ /* 0x000fe20008000000 */
[----:B0-----:R-:W-:-:S09]  /*7550*/  UPRMT UR14, URZ, 0x5410, UR30 ;  /* 0x000054103f0e7896 */ /* 0x001fd2000800001e */
[----:B------:R0:W-:Y:S01]  /*7560*/  UTMALDG.3D.MULTICAST [UR16], [UR4], UR14, desc[UR6] ;  /* 0x00000610040073b4 */ /* 0x0001e2000801180e */
[----:B------:R0:W-:Y:S02]  /*7570*/  UTMALDG.3D.MULTICAST [UR8], [UR4], UR14, desc[UR6] ;  /* 0x00000608040073b4 */ /* 0x0001e4000801180e */
[----:B0-----:R-:W-:Y:S05]  /*7580*/  @P1 BRA `(.L_x_172) ;  /* 0xfffffffc00041947 */ /* 0x001fea000383ffff */
.L_x_169:
[----:B------:R-:W-:Y:S05]  /*7590*/  BSYNC B1 ;  /* 0x0000000000017941 */ /* 0x000fea0003800000 */
.L_x_168:
[----:B------:R-:W-:Y:S01]  /*75a0*/  LOP3.LUT P1, RZ, R11, 0xff, RZ, 0xc0, !PT ;  /* 0x000000ff0bff7812 */ /* 0x000fe2000782c0ff */
[C---:B------:R-:W-:Y:S01]  /*75b0*/  IMAD.IADD R13, R8.reuse, 0x1, R13 ;  /* 0x00000001080d7824 */ /* 0x040fe200078e020d */
[----:B------:R-:W-:Y:S01]  /*75c0*/  ULDC.64 UR4, c[0x0][0x650] ;  /* 0x0001940000047ab9 */ /* 0x000fe20000000a00 */
[C---:B------:R-:W-:Y:S01]  /*75d0*/  ISETP.GE.U32.AND P2, PT, R8.reuse, 0x3, PT ;  /* 0x000000030800780c */ /* 0x040fe20003f46070 */
[----:B------:R-:W-:Y:S01]  /*75e0*/  BSSY B1, `(.L_x_173) ;  /* 0x000006b000017945 */ /* 0x000fe20003800000 */
[----:B------:R-:W-:Y:S01]  /*75f0*/  IMAD.MOV.U32 R12, RZ, RZ, -0x1 ;  /* 0xffffffffff0c7424 */ /* 0x000fe200078e00ff */
[----:B------:R-:W-:Y:S01]  /*7600*/  ISETP.GT.U32.AND P0, PT, R13, 0x2, PT ;  /* 0x000000020d00780c */ /* 0x000fe20003f04070 */
[----:B------:R-:W-:Y:S01]  /*7610*/  IMAD.MOV.U32 R19, RZ, RZ, -0x1 ;  /* 0xffffffffff137424 */ /* 0x000fe200078e00ff */
[----:B------:R-:W-:Y:S01]  /*7620*/  PRMT R11, RZ, 0x7610, R11 ;  /* 0x00007610ff0b7816 */ /* 0x000fe2000000000b */
[----:B------:R-:W-:Y:S01]  /*7630*/  IMAD.MOV.U32 R7, RZ, RZ, -0x1 ;  /* 0xffffffffff077424 */ /* 0x000fe200078e00ff */
[----:B------:R-:W-:-:S03]  /*7640*/  ISETP.LT.U32.AND P0, PT, R8, 0x3, P0 ;  /* 0x000000030800780c */ /* 0x000fc60000701070 */
[----:B------:R-:W0:Y:S01]  /*7650*/  @P1 S2R R5, SR_CgaCtaId ;  /* 0x0000000000051919 */ /* 0x000e220000008800 */
[----:B------:R-:W-:-:S04]  /*7660*/  @P1 MOV R4, 0x400 ;  /* 0x0000040000041802 */ /* 0x000fc80000000f00 */
[----:B0-----:R-:W-:Y:S01]  /*7670*/  @P1 LEA R6, R5, R4, 0x18 ;  /* 0x0000000405061211 */ /* 0x001fe200078ec0ff */
[----:B------:R-:W-:Y:S01]  /*7680*/  IMAD.WIDE.U32 R4, R13, -0x55555555, RZ ;  /* 0xaaaaaaab0d047825 */ /* 0x000fe200078e00ff */
[----:B------:R-:W-:Y:S02]  /*7690*/  SEL R4, RZ, 0x1, !P0 ;  /* 0x00000001ff047807 */ /* 0x000fe40004000000 */
[----:B------:R0:W-:Y:S01]  /*76a0*/  @P1 SYNCS.ARRIVE.TRANS64.A1T0 RZ, [R6+URZ+0x48], RZ ;  /* 0x000048ff06ff19a7 */ /* 0x0001e2000810003f */
[----:B------:R-:W-:Y:S02]  /*76b0*/  IADD3 R16, P1, R16, UR38, RZ ;  /* 0x0000002610107c10 */ /* 0x000fe4000ff3e0ff */
[----:B------:R-:W-:Y:S02]  /*76c0*/  LOP3.LUT R3, R3, R4, RZ, 0x3c, !PT ;  /* 0x0000000403037212 */ /* 0x000fe400078e3cff */
[----:B------:R-:W-:Y:S02]  /*76d0*/  IADD3.X R17, R17, UR41, RZ, P1, !PT ;  /* 0x0000002911117c10 */ /* 0x000fe40008ffe4ff */
[----:B------:R-:W-:-:S02]  /*76e0*/  ISETP.GE.U32.AND P0, PT, R16, UR4, PT ;  /* 0x0000000410007c0c */ /* 0x000fc4000bf06070 */
[----:B0-----:R-:W-:Y:S02]  /*76f0*/  SHF.R.U32.HI R6, RZ, 0x1, R5 ;  /* 0x00000001ff067819 */ /* 0x001fe40000011605 */
[----:B------:R-:W-:Y:S02]  /*7700*/  ISETP.GE.U32.AND.EX P0, PT, R17, UR5, PT, P0 ;  /* 0x0000000511007c0c */ /* 0x000fe4000bf06100 */
[----:B------:R-:W-:Y:S01]  /*7710*/  @P2 LOP3.LUT R3, R3, 0x1, R6, 0x78, !PT ;  /* 0x0000000103032812 */ /* 0x000fe200078e7806 */
[----:B------:R-:W-:Y:S01]  /*7720*/  IMAD R13, R6, -0x3, R13 ;  /* 0xfffffffd060d7824 */ /* 0x000fe200078e020d */
[----:B------:R-:W-:-:S09]  /*7730*/  PRMT R4, RZ, 0x7610, R4 ;  /* 0x00007610ff047816 */ /* 0x000fd20000000004 */
[----:B------:R-:W-:Y:S05]  /*7740*/  @P0 BRA `(.L_x_174) ;  /* 0x0000000400500947 */ /* 0x000fea0003800000 */
[----:B------:R-:W0:Y:S01]  /*7750*/  S2R R15, SR_CTAID.X ;  /* 0x00000000000f7919 */ /* 0x000e220000002500 */
[----:B------:R-:W-:Y:S01]  /*7760*/  ULDC.64 UR4, c[0x0][0x628] ;  /* 0x00018a0000047ab9 */ /* 0x000fe20000000a00 */
[----:B------:R-:W1:Y:S01]  /*7770*/  LDC R20, c[0x0][0x144] ;  /* 0x00005100ff147b82 */ /* 0x000e620000000800 */
[----:B------:R-:W-:Y:S01]  /*7780*/  ISETP.NE.U32.AND P0, PT, RZ, UR4, PT ;  /* 0x00000004ff007c0c */ /* 0x000fe2000bf05070 */
[----:B------:R-:W2:Y:S01]  /*7790*/  S2R R12, SR_CTAID.Y ;  /* 0x00000000000c7919 */ /* 0x000ea20000002600 */
[----:B------:R-:W-:Y:S01]  /*77a0*/  ULDC UR6, c[0x0][0x150] ;  /* 0x0000540000067ab9 */ /* 0x000fe20000000800 */
[----:B------:R-:W-:Y:S01]  /*77b0*/  ULDC UR7, c[0x0][0x630] ;  /* 0x00018c0000077ab9 */ /* 0x000fe20000000800 */
[----:B------:R-:W-:Y:S01]  /*77c0*/  ISETP.NE.AND.EX P0, PT, RZ, UR5, PT, P0 ;  /* 0x00000005ff007c0c */ /* 0x000fe2000bf05300 */
[----:B------:R-:W-:Y:S01]  /*77d0*/  IMAD.MOV.U32 R4, RZ, RZ, R16 ;  /* 0x000000ffff047224 */ /* 0x000fe200078e0010 */
[----:B0-----:R-:W-:-:S05]  /*77e0*/  I2FP.F32.U32 R5, R15 ;  /* 0x0000000f00057245 */ /* 0x001fca0000201000 */
[----:B------:R-:W-:Y:S01]  /*77f0*/  FMUL R21, R5, UR6 ;  /* 0x0000000605157c20 */ /* 0x000fe20008400000 */
[----:B------:R-:W-:-:S05]  /*7800*/  IMAD.MOV.U32 R5, RZ, RZ, R17 ;  /* 0x000000ffff057224 */ /* 0x000fca00078e0011 */
[----:B--2---:R-:W-:Y:S05]  /*7810*/  @!P0 BRA `(.L_x_175) ;  /* 0x0000000000288947 */ /* 0x004fea0003800000 */
[----:B------:R-:W-:Y:S02]  /*7820*/  ULDC UR6, c[0x0][0x634] ;  /* 0x00018d0000067ab9 */ /* 0x000fe40000000800 */
[----:B------:R-:W-:-:S05]  /*7830*/  IADD3 R5, P0, R16, UR6, RZ ;  /* 0x0000000610057c10 */ /* 0x000fca000ff1e0ff */
[----:B------:R-:W-:-:S04]  /*7840*/  IMAD.X R19, RZ, RZ, R17, P0 ;  /* 0x000000ffff137224 */ /* 0x000fc800000e0611 */
[----:B------:R-:W-:-:S04]  /*7850*/  IMAD.WIDE.U32 R6, R19, UR4, RZ ;  /* 0x0000000413067c25 */ /* 0x000fc8000f8e00ff */
[----:B------:R-:W-:-:S04]  /*7860*/  IMAD.WIDE.U32 R6, P0, R5, UR5, R6 ;  /* 0x0000000505067c25 */ /* 0x000fc8000f800006 */
[----:B------:R-:W-:-:S04]  /*7870*/  IMAD.WIDE.U32 R4, R5, UR4, RZ ;  /* 0x0000000405047c25 */ /* 0x000fc8000f8e00ff */
[----:B------:R-:W-:Y:S01]  /*7880*/  IMAD.MOV.U32 R4, RZ, RZ, R7 ;  /* 0x000000ffff047224 */ /* 0x000fe200078e0007 */
[----:B------:R-:W-:Y:S01]  /*7890*/  IADD3 RZ, P1, R5, R6, RZ ;  /* 0x0000000605ff7210 */ /* 0x000fe20007f3e0ff */
[----:B------:R-:W-:-:S04]  /*78a0*/  IMAD.X R5, RZ, RZ, RZ, P0 ;  /* 0x000000ffff057224 */ /* 0x000fc800000e06ff */
[----:B------:R-:W-:-:S08]  /*78b0*/  IMAD.WIDE.U32.X R4, R19, UR5, R4, P1 ;  /* 0x0000000513047c25 */ /* 0x000fd000088e0404 */
.L_x_175:
[--C-:B------:R-:W-:Y:S01]  /*78c0*/  SHF.R.U64 R14, R4, UR7, R5.reuse ;  /* 0x00000007040e7c19 */ /* 0x100fe20008001205 */
[----:B------:R-:W0:Y:S01]  /*78d0*/  F2I.U32.TRUNC.NTZ R21, R21 ;  /* 0x0000001500157305 */ /* 0x000e22000020f000 */
[----:B------:R-:W-:Y:S01]  /*78e0*/  SHF.R.U32.HI R4, RZ, UR7, R5 ;  /* 0x00000007ff047c19 */ /* 0x000fe20008011605 */
[----:B------:R-:W-:Y:S01]  /*78f0*/  ULDC.64 UR4, c[0x0][0x620] ;  /* 0x0001880000047ab9 */ /* 0x000fe20000000a00 */
[----:B------:R-:W-:Y:S01]  /*7900*/  IADD3 R7, P0, RZ, -R14, RZ ;  /* 0x8000000eff077210 */ /* 0x000fe20007f1e0ff */
[----:B------:R-:W-:-:S04]  /*7910*/  ULDC.64 UR6, c[0x0][0x640] ;  /* 0x0001900000067ab9 */ /* 0x000fc80000000a00 */
[----:B------:R-:W-:Y:S01]  /*7920*/  IMAD.X R4, RZ, RZ, ~R4, P0 ;  /* 0x000000ffff047224 */ /* 0x000fe200000e0e04 */
[----:B------:R-:W-:-:S03]  /*7930*/  ISETP.NE.U32.AND P0, PT, RZ, UR6, PT ;  /* 0x00000006ff007c0c */ /* 0x000fc6000bf05070 */
[----:B------:R-:W-:Y:S01]  /*7940*/  IMAD R6, R4, UR4, RZ ;  /* 0x0000000404067c24 */ /* 0x000fe2000f8e02ff */
[----:B------:R-:W-:Y:S01]  /*7950*/  ISETP.NE.AND.EX P0, PT, RZ, UR7, PT, P0 ;  /* 0x00000007ff007c0c */ /* 0x000fe2000bf05300 */
[----:B------:R-:W-:Y:S01]  /*7960*/  IMAD.WIDE.U32 R4, R7, UR4, R16 ;  /* 0x0000000407047c25 */ /* 0x000fe2000f8e0010 */
[----:B------:R-:W-:-:S03]  /*7970*/  ULDC UR4, c[0x0][0x618] ;  /* 0x0001860000047ab9 */ /* 0x000fc60000000800 */
[----:B------:R-:W-:Y:S01]  /*7980*/  IMAD R7, R7, UR5, R6 ;  /* 0x0000000507077c24 */ /* 0x000fe2000f8e0206 */
[----:B------:R-:W-:Y:S01]  /*7990*/  ULDC UR5, c[0x0][0x154] ;  /* 0x0000550000057ab9 */ /* 0x000fe20000000800 */
[----:B0-----:R-:W-:Y:S02]  /*79a0*/  IMAD.MOV R6, RZ, RZ, -R21 ;  /* 0x000000ffff067224 */ /* 0x001fe400078e0a15 */
[----:B------:R-:W0:Y:S01]  /*79b0*/  LDC R21, c[0x0][0x148] ;  /* 0x00005200ff157b82 */ /* 0x000e220000000800 */
[----:B------:R-:W-:Y:S02]  /*79c0*/  IMAD.IADD R5, R5, 0x1, R7 ;  /* 0x0000000105057824 */ /* 0x000fe400078e0207 */
[----:B-1----:R-:W-:Y:S01]  /*79d0*/  IMAD R15, R20, R6, R15 ;  /* 0x00000006140f7224 */ /* 0x002fe200078e020f */
[----:B------:R-:W-:Y:S02]  /*79e0*/  I2FP.F32.U32 R6, R12 ;  /* 0x0000000c00067245 */ /* 0x000fe40000201000 */
[----:B------:R-:W-:-:S02]  /*79f0*/  SHF.R.U64 R19, R4, UR4, R5 ;  /* 0x0000000404137c19 */ /* 0x000fc40008001205 */
[----:B------:R-:W-:Y:S01]  /*7a00*/  SHF.R.U32.HI R4, RZ, UR4, R5 ;  /* 0x00000004ff047c19 */ /* 0x000fe20008011605 */
[----:B------:R-:W-:Y:S01]  /*7a10*/  FMUL R6, R6, UR5 ;  /* 0x0000000506067c20 */ /* 0x000fe20008400000 */
[----:B------:R-:W-:Y:S02]  /*7a20*/  ULDC UR4, c[0x0][0x608] ;  /* 0x0001820000047ab9 */ /* 0x000fe40000000800 */
[--C-:B------:R-:W-:Y:S01]  /*7a30*/  SHF.R.U64 R22, R19, UR4, R4.reuse ;  /* 0x0000000413167c19 */ /* 0x100fe20008001204 */
[----:B------:R1:W2:Y:S01]  /*7a40*/  F2I.U32.TRUNC.NTZ R24, R6 ;  /* 0x0000000600187305 */ /* 0x0002a2000020f000 */
[----:B------:R-:W-:Y:S01]  /*7a50*/  SHF.R.U32.HI R5, RZ, UR4, R4 ;  /* 0x00000004ff057c19 */ /* 0x000fe20008011604 */
[----:B------:R-:W-:-:S03]  /*7a60*/  ULDC UR4, c[0x0][0x658] ;  /* 0x0001960000047ab9 */ /* 0x000fc60000000800 */
[--C-:B------:R-:W-:Y:S02]  /*7a70*/  SHF.R.U64 R20, R22, UR4, R5.reuse ;  /* 0x0000000416147c19 */ /* 0x100fe40008001205 */
[----:B------:R-:W-:-:S03]  /*7a80*/  SHF.R.U32.HI R23, RZ, UR4, R5 ;  /* 0x00000004ff177c19 */ /* 0x000fc60008011605 */
[----:B------:R-:W-:Y:S02]  /*7a90*/  IMAD.MOV.U32 R4, RZ, RZ, R20 ;  /* 0x000000ffff047224 */ /* 0x000fe400078e0014 */
[----:B------:R-:W-:Y:S01]  /*7aa0*/  IMAD.MOV.U32 R5, RZ, RZ, R23 ;  /* 0x000000ffff057224 */ /* 0x000fe200078e0017 */
[----:B-1----:R-:W-:Y:S06]  /*7ab0*/  @!P0 BRA `(.L_x_176) ;  /* 0x0000000000288947 */ /* 0x002fec0003800000 */
        /* <DEDUP_REMOVED lines=10> */
.L_x_176:
[----:B------:R-:W-:Y:S01]  /*7b60*/  ISETP.NE.AND P0, PT, R2, 0x1, PT ;  /* 0x000000010200780c */ /* 0x000fe20003f05270 */
[----:B------:R-:W-:Y:S01]  /*7b70*/  ULDC UR4, c[0x0][0x648] ;  /* 0x0001920000047ab9 */ /* 0x000fe20000000800 */
[----:B------:R-:W-:Y:S01]  /*7b80*/  LOP3.LUT R22, R22, UR22, RZ, 0xc0, !PT ;  /* 0x0000001616167c12 */ /* 0x000fe2000f8ec0ff */
[----:B--2---:R-:W-:Y:S01]  /*7b90*/  IMAD.MOV R24, RZ, RZ, -R24 ;  /* 0x000000ffff187224 */ /* 0x004fe200078e0a18 */
[----:B------:R-:W-:Y:S01]  /*7ba0*/  SHF.R.U64 R5, R4, UR4, R5 ;  /* 0x0000000404057c19 */ /* 0x000fe20008001205 */
[----:B------:R-:W-:Y:S01]  /*7bb0*/  ULDC UR4, c[0x0][0x638] ;  /* 0x00018e0000047ab9 */ /* 0x000fe20000000800 */
[----:B------:R-:W-:Y:S01]  /*7bc0*/  LOP3.LUT R19, R19, UR13, RZ, 0xc0, !PT ;  /* 0x0000000d13137c12 */ /* 0x000fe2000f8ec0ff */
[----:B------:R-:W-:Y:S01]  /*7bd0*/  ULDC UR5, c[0x0][0x610] ;  /* 0x0001840000057ab9 */ /* 0x000fe20000000800 */
[----:B------:R-:W-:Y:S02]  /*7be0*/  IMAD.MOV.U32 R4, RZ, RZ, 0x1 ;  /* 0x00000001ff047424 */ /* 0x000fe400078e00ff */
[----:B------:R-:W-:-:S02]  /*7bf0*/  IMAD.MOV R7, RZ, RZ, -R5 ;  /* 0x000000ffff077224 */ /* 0x000fc400078e0a05 */
[----:B------:R-:W-:Y:S02]  /*7c00*/  IMAD R22, R5, UR21, R22 ;  /* 0x0000001505167c24 */ /* 0x000fe4000f8e0216 */
[----:B0-----:R-:W-:Y:S02]  /*7c10*/  @P0 IMAD R15, R21, R24, R12 ;  /* 0x00000018150f0224 */ /* 0x001fe400078e020c */
[----:B------:R-:W-:Y:S01]  /*7c20*/  IMAD R20, R7, UR4, R20 ;  /* 0x0000000407147c24 */ /* 0x000fe2000f8e0214 */
[----:B------:R-:W-:Y:S01]  /*7c30*/  ULDC UR4, c[0x0][0x600] ;  /* 0x0001800000047ab9 */ /* 0x000fe20000000800 */
[----:B------:R-:W-:Y:S02]  /*7c40*/  IMAD R15, R22, UR5, R15 ;  /* 0x00000005160f7c24 */ /* 0x000fe4000f8e020f */
[----:B------:R-:W-:Y:S02]  /*7c50*/  IMAD R20, R20, UR4, R19 ;  /* 0x0000000414147c24 */ /* 0x000fe4000f8e0213 */
[----:B------:R-:W-:-:S03]  /*7c60*/  IMAD.MOV.U32 R7, RZ, RZ, R14 ;  /* 0x000000ffff077224 */ /* 0x000fc600078e000e */
[----:B------:R-:W-:Y:S02]  /*7c70*/  SEL R19, R20, R15, !P0 ;  /* 0x0000000f14137207 */ /* 0x000fe40004000000 */
[----:B------:R-:W-:-:S07]  /*7c80*/  SEL R12, R15, R20, !P0 ;  /* 0x000000140f0c7207 */ /* 0x000fce0004000000 */
.L_x_174:
[----:B------:R-:W-:Y:S05]  /*7c90*/  BSYNC B1 ;  /* 0x0000000000017941 */ /* 0x000fea0003800000 */
.L_x_173:
[----:B------:R-:W-:-:S13]  /*7ca0*/  LOP3.LUT P0, RZ, R4, 0xff, RZ, 0xc0, !PT ;  /* 0x000000ff04ff7812 */ /* 0x000fda000780c0ff */
[----:B------:R-:W-:Y:S05]  /*7cb0*/  @P0 BRA `(.L_x_177) ;  /* 0xfffffff000f40947 */ /* 0x000fea000383ffff */
[----:B------:R-:W-:Y:S05]  /*7cc0*/  BSYNC B0 ;  /* 0x0000000000007941 */ /* 0x000fea0003800000 */
.L_x_166:
[----:B------:R-:W-:-:S03]  /*7cd0*/  UMOV UR4, 0xffffffff ;  /* 0xffffffff00047882 */ /* 0x000fc60000000000 */
[----:B------:R-:W-:Y:S05]  /*7ce0*/  BRA.DIV UR4, `(.L_x_178) ;  /* 0x0000000204f07947 */ /* 0x000fea000b800000 */
[----:B------:R-:W-:-:S13]  /*7cf0*/  ELECT P6, URZ, PT ;  /* 0x00000000003f782f */ /* 0x000fda00038c0000 */
.L_x_191:
[----:B------:R-:W-:Y:S04]  /*7d00*/  BSSY B0, `(.L_x_179) ;  /* 0x0000022000007945 */ /* 0x000fe80003800000 */
[----:B------:R-:W-:Y:S05]  /*7d10*/  @!P6 BRA `(.L_x_180) ;  /* 0x000000000080e947 */ /* 0x000fea0003800000 */
[----:B------:R-:W-:-:S04]  /*7d20*/  LOP3.LUT R18, R18, 0x2, RZ, 0xfc, !PT ;  /* 0x0000000212127812 */ /* 0x000fc800078efcff */
[----:B------:R-:W-:-:S13]  /*7d30*/  ISETP.NE.AND P0, PT, R18, 0x3, PT ;  /* 0x000000031200780c */ /* 0x000fda0003f05270 */
[----:B------:R-:W-:Y:S05]  /*7d40*/  @!P0 BRA `(.L_x_181) ;  /* 0x0000000000048947 */ /* 0x000fea0003800000 */
[----:B------:R-:W-:Y:S01]  /*7d50*/  BPT.TRAP 0x1 ;  /* 0x000000040000795c */ /* 0x000fe20000300000 */
.L_x_181:
[----:B------:R-:W0:Y:S01]  /*7d60*/  S2R R5, SR_CgaCtaId ;  /* 0x0000000000057919 */ /* 0x000e220000008800 */
[----:B------:R-:W-:Y:S02]  /*7d70*/  MOV R0, 0x400 ;  /* 0x0000040000007802 */ /* 0x000fe40000000f00 */
[----:B------:R-:W-:Y:S02]  /*7d80*/  SHF.L.U32 R4, R3, 0x1f, RZ ;  /* 0x0000001f03047819 */ /* 0x000fe400000006ff */
[----:B0-----:R-:W-:-:S05]  /*7d90*/  LEA R0, R5, R0, 0x18 ;  /* 0x0000000005007211 */ /* 0x001fca00078ec0ff */
[----:B------:R-:W-:-:S04]  /*7da0*/  VIADD R0, R0, 0x18 ;  /* 0x0000001800007836 */ /* 0x000fc80000000000 */
[C---:B------:R-:W-:Y:S02]  /*7db0*/  IMAD R7, R13.reuse, 0x8, R0 ;  /* 0x000000080d077824 */ /* 0x040fe400078e0200 */
[----:B------:R-:W-:Y:S02]  /*7dc0*/  VIADD R13, R13, 0x1 ;  /* 0x000000010d0d7836 */ /* 0x000fe40000000000 */
[----:B------:R-:W0:Y:S03]  /*7dd0*/  SYNCS.PHASECHK.TRANS64.TRYWAIT P0, [R7+URZ], R4 ;  /* 0x00000004070075a7 */ /* 0x000e26000800017f */
[----:B------:R-:W-:-:S04]  /*7de0*/  ISETP.NE.AND P1, PT, R13, 0x3, PT ;  /* 0x000000030d00780c */ /* 0x000fc80003f25270 */
[----:B------:R-:W-:Y:S02]  /*7df0*/  SEL R2, RZ, 0x1, P1 ;  /* 0x00000001ff027807 */ /* 0x000fe40000800000 */
[----:B------:R-:W-:Y:S02]  /*7e00*/  SEL R13, R13, RZ, P1 ;  /* 0x000000ff0d0d7207 */ /* 0x000fe40000800000 */
[----:B------:R-:W-:-:S03]  /*7e10*/  LOP3.LUT R9, R3, R2, RZ, 0x3c, !PT ;  /* 0x0000000203097212 */ /* 0x000fc600078e3cff */
[----:B------:R-:W-:Y:S01]  /*7e20*/  IMAD R6, R13, 0x8, R0 ;  /* 0x000000080d067824 */ /* 0x000fe200078e0200 */
[----:B------:R-:W-:Y:S01]  /*7e30*/  SHF.L.U32 R5, R9, 0x1f, RZ ;  /* 0x0000001f09057819 */ /* 0x000fe200000006ff */
[----:B0-----:R-:W-:Y:S06]  /*7e40*/  @!P0 BRA `(.L_x_182) ;  /* 0x0000000000b88947 */ /* 0x001fec0003800000 */
.L_x_192:
[----:B------:R-:W1:Y:S01]  /*7e50*/  SYNCS.PHASECHK.TRANS64.TRYWAIT P0, [R6+URZ], R5 ;  /* 0x00000005060075a7 */ /* 0x000e62000800017f */
[----:B------:R-:W-:-:S05]  /*7e60*/  VIADD R2, R13, 0x1 ;  /* 0x000000010d027836 */ /* 0x000fca0000000000 */
[----:B------:R-:W-:-:S04]  /*7e70*/  ISETP.NE.AND P1, PT, R2, 0x3, PT ;  /* 0x000000030200780c */ /* 0x000fc80003f25270 */
[----:B0-----:R-:W-:Y:S02]  /*7e80*/  SEL R4, RZ, 0x1, P1 ;  /* 0x00000001ff047807 */ /* 0x001fe40000800000 */
[----:B------:R-:W-:Y:S02]  /*7e90*/  SEL R3, R2, RZ, P1 ;  /* 0x000000ff02037207 */ /* 0x000fe40000800000 */
[----:B------:R-:W-:Y:S01]  /*7ea0*/  LOP3.LUT R4, R9, R4, RZ, 0x3c, !PT ;  /* 0x0000000409047212 */ /* 0x000fe200078e3cff */
[----:B-1----:R-:W-:Y:S06]  /*7eb0*/  @!P0 BRA `(.L_x_183) ;  /* 0x0000000000b08947 */ /* 0x002fec0003800000 */
.L_x_193:
[----:B------:R-:W-:Y:S01]  /*7ec0*/  IMAD R3, R3, 0x8, R0 ;  /* 0x0000000803037824 */ /* 0x000fe200078e0200 */
[----:B------:R-:W-:-:S07]  /*7ed0*/  SHF.L.U32 R0, R4, 0x1f, RZ ;  /* 0x0000001f04007819 */ /* 0x000fce00000006ff */
.L_x_184:
[----:B-1----:R1:W2:Y:S02]  /*7ee0*/  SYNCS.PHASECHK.TRANS64.TRYWAIT P0, [R3+URZ], R0 ;  /* 0x00000000030075a7 */ /* 0x0022a4000800017f */
[----:B--2---:R-:W-:Y:S05]  /*7ef0*/  @!P0 NANOSLEEP.SYNCS 0x989680 ;  /* 0x009896800000895d */ /* 0x004fea0003900000 */
[----:B------:R-:W2:Y:S02]  /*7f00*/  @!P0 SYNCS.PHASECHK.TRANS64 P0, [R3+URZ], R0 ;  /* 0x00000000030085a7 */ /* 0x000ea4000800007f */
[----:B--2---:R-:W-:Y:S05]  /*7f10*/  @!P0 BRA `(.L_x_184) ;  /* 0xfffffffc00f08947 */ /* 0x004fea000383ffff */
.L_x_180:
[----:B------:R-:W-:Y:S05]  /*7f20*/  BSYNC B0 ;  /* 0x0000000000007941 */ /* 0x000fea0003800000 */
.L_x_179:
[----:B------:R-:W-:Y:S05]  /*7f30*/  EXIT ;  /* 0x000000000000794d */ /* 0x000fea0003800000 */
.L_x_21:
[----:B-1----:R1:W2:Y:S02]  /*7f40*/  SYNCS.PHASECHK.TRANS64.TRYWAIT P1, [R3+URZ], R0 ;  /* 0x00000000030075a7 */ /* 0x0022a4000802017f */
[----:B--2---:R-:W-:Y:S05]  /*7f50*/  @!P1 NANOSLEEP.SYNCS 0x989680 ;  /* 0x009896800000995d */ /* 0x004fea0003900000 */
[----:B------:R-:W2:Y:S02]  /*7f60*/  @!P1 SYNCS.PHASECHK.TRANS64 P1, [R3+URZ], R0 ;  /* 0x00000000030095a7 */ /* 0x000ea4000802007f */
[----:B--2---:R-:W-:Y:S05]  /*7f70*/  @!P1 BRA `(.L_x_21) ;  /* 0xfffffffc00f09947 */ /* 0x004fea000383ffff */
[----:B------:R-:W-:Y:S05]  /*7f80*/  BRA `(.L_x_20) ;  /* 0xffffff9800047947 */ /* 0x000fea000383ffff */
.L_x_26:
[----:B-1----:R1:W2:Y:S02]  /*7f90*/  SYNCS.PHASECHK.TRANS64.TRYWAIT P1, [R5+URZ], R4 ;  /* 0x00000004050075a7 */ /* 0x0022a4000802017f */
[----:B--2---:R-:W-:Y:S05]  /*7fa0*/  @!P1 NANOSLEEP.SYNCS 0x989680 ;  /* 0x009896800000995d */ /* 0x004fea0003900000 */
[----:B------:R-:W2:Y:S02]  /*7fb0*/  @!P1 SYNCS.PHASECHK.TRANS64 P1, [R5+URZ], R4 ;  /* 0x00000004050095a7 */ /* 0x000ea4000802007f */
[----:B--2---:R-:W-:Y:S05]  /*7fc0*/  @!P1 BRA `(.L_x_26) ;  /* 0xfffffffc00f09947 */ /* 0x004fea000383ffff */
[----:B------:R-:W-:Y:S05]  /*7fd0*/  BRA `(.L_x_25) ;  /* 0xffffff9800e07947 */ /* 0x000fea000383ffff */
.L_x_167:
[----:B------:R-:W-:Y:S01]  /*7fe0*/  BSSY B1, `(.L_x_185) ;  /* 0x0000006000017945 */ /* 0x000fe20003800000 */
[----:B------:R-:W-:-:S07]  /*7ff0*/  IMAD.MOV.U32 R15, RZ, RZ, -0x1 ;  /* 0xffffffffff0f7424 */ /* 0x000fce00078e00ff */
[----:B------:R-:W-:Y:S05]  /*8000*/  WARPSYNC.COLLECTIVE R15, `(.L_x_186) ;  /* 0x000000000f0c7348 */ /* 0x000fea0003c00000 */
[----:B------:R-:W-:Y:S02]  /*8010*/  ELECT P6, UR62, PT ;  /* 0x00000000003e782f */ /* 0x000fe400038c0000 */
[----:B------:R-:W-:Y:S01]  /*8020*/  MOV R14, UR62 ;  /* 0x0000003e000e7c02 */ /* 0x000fe20008000f00 */
[----:B------:R-:W-:Y:S10]  /*8030*/  ENDCOLLECTIVE ;  /* 0x000000000000791b */ /* 0x000ff40003800000 */
.L_x_186:
[----:B------:R-:W-:Y:S05]  /*8040*/  BSYNC B1 ;  /* 0x0000000000017941 */ /* 0x000fea0003800000 */
.L_x_185:
[----:B------:R-:W-:Y:S05]  /*8050*/  BRA `(.L_x_187) ;  /* 0xfffffff000187947 */ /* 0x000fea000383ffff */
.L_x_170:
[----:B0-----:R0:W1:Y:S02]  /*8060*/  SYNCS.PHASECHK.TRANS64.TRYWAIT P0, [R21+URZ+0x18], R12 ;  /* 0x0000180c150075a7 */ /* 0x001064000800017f */
[----:B-1----:R-:W-:Y:S05]  /*8070*/  @!P0 NANOSLEEP.SYNCS 0x989680 ;  /* 0x009896800000895d */ /* 0x002fea0003900000 */
[----:B------:R-:W1:Y:S02]  /*8080*/  @!P0 SYNCS.PHASECHK.TRANS64 P0, [R21+URZ+0x18], R12 ;  /* 0x0000180c150085a7 */ /* 0x000e64000800007f */
[----:B-1----:R-:W-:Y:S05]  /*8090*/  @!P0 BRA `(.L_x_170) ;  /* 0xfffffffc00f08947 */ /* 0x002fea000383ffff */
[----:B------:R-:W-:Y:S05]  /*80a0*/  BRA `(.L_x_188) ;  /* 0xfffffff000607947 */ /* 0x000fea000383ffff */
.L_x_178:
[----:B------:R-:W-:Y:S01]  /*80b0*/  BSSY B0, `(.L_x_189) ;  /* 0x0000006000007945 */ /* 0x000fe20003800000 */
[----:B------:R-:W-:-:S07]  /*80c0*/  IMAD.MOV.U32 R15, RZ, RZ, -0x1 ;  /* 0xffffffffff0f7424 */ /* 0x000fce00078e00ff */
[----:B------:R-:W-:Y:S05]  /*80d0*/  WARPSYNC.COLLECTIVE R15, `(.L_x_190) ;  /* 0x000000000f0c7348 */ /* 0x000fea0003c00000 */
[----:B------:R-:W-:Y:S02]  /*80e0*/  ELECT P6, UR62, PT ;  /* 0x00000000003e782f */ /* 0x000fe400038c0000 */
[----:B------:R-:W-:Y:S01]  /*80f0*/  MOV R14, UR62 ;  /* 0x0000003e000e7c02 */ /* 0x000fe20008000f00 */
[----:B------:R-:W-:Y:S10]  /*8100*/  ENDCOLLECTIVE ;  /* 0x000000000000791b */ /* 0x000ff40003800000 */
.L_x_190:
[----:B------:R-:W-:Y:S05]  /*8110*/  BSYNC B0 ;  /* 0x0000000000007941 */ /* 0x000fea0003800000 */
.L_x_189:
[----:B------:R-:W-:Y:S05]  /*8120*/  BRA `(.L_x_191) ;  /* 0xfffffff800f47947 */ /* 0x000fea000383ffff */
.L_x_182:
[----:B0-----:R0:W1:Y:S02]  /*8130*/  SYNCS.PHASECHK.TRANS64.TRYWAIT P0, [R7+URZ], R4 ;  /* 0x00000004070075a7 */ /* 0x001064000800017f */
[----:B-1----:R-:W-:Y:S05]  /*8140*/  @!P0 NANOSLEEP.SYNCS 0x989680 ;  /* 0x009896800000895d */ /* 0x002fea0003900000 */
[----:B------:R-:W1:Y:S02]  /*8150*/  @!P0 SYNCS.PHASECHK.TRANS64 P0, [R7+URZ], R4 ;  /* 0x00000004070085a7 */ /* 0x000e64000800007f */
[----:B-1----:R-:W-:Y:S05]  /*8160*/  @!P0 BRA `(.L_x_182) ;  /* 0xfffffffc00f08947 */ /* 0x002fea000383ffff */
[----:B------:R-:W-:Y:S05]  /*8170*/  BRA `(.L_x_192) ;  /* 0xfffffffc00347947 */ /* 0x000fea000383ffff */
.L_x_183:
[----:B0-----:R0:W1:Y:S02]  /*8180*/  SYNCS.PHASECHK.TRANS64.TRYWAIT P0, [R6+URZ], R5 ;  /* 0x00000005060075a7 */ /* 0x001064000800017f */
[----:B-1----:R-:W-:Y:S05]  /*8190*/  @!P0 NANOSLEEP.SYNCS 0x989680 ;  /* 0x009896800000895d */ /* 0x002fea0003900000 */
[----:B------:R-:W1:Y:S02]  /*81a0*/  @!P0 SYNCS.PHASECHK.TRANS64 P0, [R6+URZ], R5 ;  /* 0x00000005060085a7 */ /* 0x000e64000800007f */
[----:B-1----:R-:W-:Y:S05]  /*81b0*/  @!P0 BRA `(.L_x_183) ;  /* 0xfffffffc00f08947 */ /* 0x002fea000383ffff */
[----:B------:R-:W-:Y:S05]  /*81c0*/  BRA `(.L_x_193) ;  /* 0xfffffffc003c7947 */ /* 0x000fea000383ffff */
.L_x_194:
[----:B------:R-:W-:-:S00]  /*81d0*/  BRA `(.L_x_194) ;  /* 0xfffffffc00fc7947 */ /* 0x000fc0000383ffff */
[----:B------:R-:W-:-:S00]  /*81e0*/  NOP ;  /* 0x0000000000007918 */ /* 0x000fc00000000000 */
        /* <DEDUP_REMOVED lines=9> */
.L_x_195:


//--------------------- .nv.global.init           --------------------------
	.section	.nv.global.init,"aw",@progbits
.nv.global.init:
	.type		$str$22,@object
	.size		$str$22,($str$23 - $str$22)
$str$22:
        /*0000*/ 	.byte	0x6b, 0x5f, 0x74, 0x69, 0x6c, 0x65, 0x5f, 0x63, 0x6f, 0x75, 0x6e, 0x74, 0x20, 0x3e, 0x3d, 0x20
        /*0010*/ 	.byte	0x31, 0x00
	.type		$str$23,@object
	.size		$str$23,(__unnamed_1 - $str$23)
$str$23:
        /*0012*/ 	.byte	0x2f, 0x74, 0x6d, 0x70, 0x2f, 0x63, 0x75, 0x74, 0x6c, 0x61, 0x73, 0x73, 0x5f, 0x73, 0x77, 0x65
        /*0022*/ 	.byte	0x65, 0x70, 0x5f, 0x73, 0x72, 0x63, 0x2f, 0x69, 0x6e, 0x63, 0x6c, 0x75, 0x64, 0x65, 0x2f, 0x63
        /*0032*/ 	.byte	0x75, 0x74, 0x6c, 0x61, 0x73, 0x73, 0x2f, 0x67, 0x65, 0x6d, 0x6d, 0x2f, 0x63, 0x6f, 0x6c, 0x6c
        /*0042*/ 	.byte	0x65, 0x63, 0x74, 0x69, 0x76, 0x65, 0x2f, 0x73, 0x6d, 0x39, 0x30, 0x5f, 0x6d, 0x6d, 0x61, 0x5f
        /*0052*/ 	.byte	0x74, 0x6d, 0x61, 0x5f, 0x67, 0x6d, 0x6d, 0x61, 0x5f, 0x73, 0x73, 0x5f, 0x77, 0x61, 0x72, 0x70
        /*0062*/ 	.byte	0x73, 0x70, 0x65, 0x63, 0x69, 0x61, 0x6c, 0x69, 0x7a, 0x65, 0x64, 0x2e, 0x68, 0x70, 0x70, 0x00
	.type		__unnamed_1,@object
	.size		__unnamed_1,(.L_0 - __unnamed_1)
__unnamed_1:
        /*0072*/ 	.byte	0x76, 0x6f, 0x69, 0x64, 0x20, 0x63, 0x75, 0x74, 0x6c, 0x61, 0x73, 0x73, 0x3a, 0x3a, 0x67, 0x65
        /* <DEDUP_REMOVED lines=181> */
        /*0bd2*/ 	.byte	0x00
.L_0:


//--------------------- .nv.shared._ZN7cutlass13device_kernelINS_4gemm6kernel13GemmUniversalIN4cute5tupleIJiiiiEEENS1_10collective13CollectiveMmaINS1_34MainloopSm90TmaGmmaWarpSpecializedILi3ENS5_IJNS4_1CILi4EEESB_NSA_ILi1EEEEEENS1_35KernelTmaWarpSpecializedCooperativeEEENS5_IJNSA_ILi128EEESG_NSA_ILi64EEEEEENS_6half_tENS5_IJSC_llEEESJ_SK_NS4_8TiledMMAINS4_8MMA_AtomIJNS4_4SM904GMMA26MMA_64x128x16_F32F16F16_SSILNSO_5MajorE1ELSQ_1ELNSO_7ScaleInE1ELSR_1EEEEEENS4_6LayoutINS5_IJNSA_ILi2EEESC_SC_EEENS5_IJSC_NSA_ILi0EEESX_EEEEENS5_IJNS4_10UnderscoreES10_S10_EEEEENS4_23SM90_TMA_LOAD_MULTICASTENS4_14ComposedLayoutINS4_7SwizzleILi3ELi4ELi3EEENS4_18smem_ptr_flag_bitsILi16EEENSU_INS5_IJSH_NSA_ILi8EEEEEENS5_IJSC_SH_EEEEEEEvNS4_8identityES13_S1D_vS1E_EENS_8epilogue10collective6detail29Sm90TmaWarpSpecializedAdapterINS1H_15DefaultEpilogueISJ_NS5_IJlSC_lEEES1L_NS1G_6thread17LinearCombinationISJ_Li1EffLNS1M_9ScaleType4KindE0ELNS_15FloatRoundStyleE2ESJ_EENS1_15EpilogueDefaultEEEEEvvEEEEvNT_6ParamsE --------------------------
	.section	.nv.shared._ZN7cutlass13device_kernelINS_4gemm6kernel13GemmUniversalIN4cute5tupleIJiiiiEEENS1_10collective13CollectiveMmaINS1_34MainloopSm90TmaGmmaWarpSpecializedILi3ENS5_IJNS4_1CILi4EEESB_NSA_ILi1EEEEEENS1_35KernelTmaWarpSpecializedCooperativeEEENS5_IJNSA_ILi128EEESG_NSA_ILi64EEEEEENS_6half_tENS5_IJSC_llEEESJ_SK_NS4_8TiledMMAINS4_8MMA_AtomIJNS4_4SM904GMMA26MMA_64x128x16_F32F16F16_SSILNSO_5MajorE1ELSQ_1ELNSO_7ScaleInE1ELSR_1EEEEEENS4_6LayoutINS5_IJNSA_ILi2EEESC_SC_EEENS5_IJSC_NSA_ILi0EEESX_EEEEENS5_IJNS4_10UnderscoreES10_S10_EEEEENS4_23SM90_TMA_LOAD_MULTICASTENS4_14ComposedLayoutINS4_7SwizzleILi3ELi4ELi3EEENS4_18smem_ptr_flag_bitsILi16EEENSU_INS5_IJSH_NSA_ILi8EEEEEENS5_IJSC_SH_EEEEEEEvNS4_8identityES13_S1D_vS1E_EENS_8epilogue10collective6detail29Sm90TmaWarpSpecializedAdapterINS1H_15DefaultEpilogueISJ_NS5_IJlSC_lEEES1L_NS1G_6thread17LinearCombinationISJ_Li1EffLNS1M_9ScaleType4KindE0ELNS_15FloatRoundStyleE2ESJ_EENS1_15EpilogueDefaultEEEEEvvEEEEvNT_6ParamsE,"aw",@nobits
	.sectionflags	@""
	.align	16
	.zero		1024


//--------------------- .nv.shared.reserved.0     --------------------------
	.section	.nv.shared.reserved.0,"aw",@nobits
	.weak		__nv_reservedSMEM_offset_0_alias
	.size		__nv_reservedSMEM_offset_0_alias, 0, 0
	.other		__nv_reservedSMEM_offset_0_alias,@"STO_CUDA_RESERVED_SHARED STV_DEFAULT"
__nv_reservedSMEM_offset_0_alias:
	.zero		0


//--------------------- .nv.global                --------------------------
	.section	.nv.global,"aw",@nobits
.nv.global:
	.type		_ZN40_INTERNAL_6c06f790_4_k_cu_883a5a2f_292354cute1_E,@object
	.size		_ZN40_INTERNAL_6c06f790_4_k_cu_883a5a2f_292354cute1_E,(_ZN40_INTERNAL_6c06f790_4_k_cu_883a5a2f_292354cuda3std3__45__cpo6cbeginE - _ZN40_INTERNAL_6c06f790_4_k_cu_883a5a2f_292354cute1_E)
_ZN40_INTERNAL_6c06f790_4_k_cu_883a5a2f_292354cute1_E:
	.zero		1
	.type		_ZN40_INTERNAL_6c06f790_4_k_cu_883a5a2f_292354cuda3std3__45__cpo6cbeginE,@object
	.size		_ZN40_INTERNAL_6c06f790_4_k_cu_883a5a2f_292354cuda3std3__45__cpo6cbeginE,(_ZN40_INTERNAL_6c06f790_4_k_cu_883a5a2f_292354cuda3std3__48in_placeE - _ZN40_INTERNAL_6c06f790_4_k_cu_883a5a2f_292354cuda3std3__45__cpo6cbeginE)
_ZN40_INTERNAL_6c06f790_4_k_cu_883a5a2f_292354cuda3std3__45__cpo6cbeginE:
	.zero		1
	.type		_ZN40_INTERNAL_6c06f790_4_k_cu_883a5a2f_292354cuda3std3__48in_placeE,@object
	.size		_ZN40_INTERNAL_6c06f790_4_k_cu_883a5a2f_292354cuda3std3__48in_placeE,(_ZN40_INTERNAL_6c06f790_4_k_cu_883a5a2f_292354cuda3std6ranges3__45__cpo9iter_moveE - _ZN40_INTERNAL_6c06f790_4_k_cu_883a5a2f_292354cuda3std3__48in_placeE)
_ZN40_INTERNAL_6c06f790_4_k_cu_883a5a2f_292354cuda3std3__48in_placeE:
	.zero		1
	.type		_ZN40_INTERNAL_6c06f790_4_k_cu_883a5a2f_292354cuda3std6ranges3__45__cpo9iter_moveE,@object
	.size		_ZN40_INTERNAL_6c06f790_4_k_cu_883a5a2f_292354cuda3std6ranges3__45__cpo9iter_moveE,(_ZN40_INTERNAL_6c06f790_4_k_cu_883a5a2f_292354cuda3std3__45__cpo5beginE - _ZN40_INTERNAL_6c06f790_4_k_cu_883a5a2f_292354cuda3std6ranges3__45__cpo9iter_moveE)
_ZN40_INTERNAL_6c06f790_4_k_cu_883a5a2f_292354cuda3std6ranges3__45__cpo9iter_moveE:
	.zero		1
	.type		_ZN40_INTERNAL_6c06f790_4_k_cu_883a5a2f_292354cuda3std3__45__cpo5beginE,@object
	.size		_ZN40_INTERNAL_6c06f790_4_k_cu_883a5a2f_292354cuda3std3__45__cpo5beginE,(_ZN40_INTERNAL_6c06f790_4_k_cu_883a5a2f_292354cuda3std3__442_GLOBAL__N__6c06f790_4_k_cu_883a5a2f_292356ignoreE - _ZN40_INTERNAL_6c06f790_4_k_cu_883a5a2f_292354cuda3std3__45__cpo5beginE)
_ZN40_INTERNAL_6c06f790_4_k_cu_883a5a2f_292354cuda3std3__45__cpo5beginE:
	.zero		1
	.type		_ZN40_INTERNAL_6c06f790_4_k_cu_883a5a2f_292354cuda3std3__442_GLOBAL__N__6c06f790_4_k_cu_883a5a2f_292356ignoreE,@object
	.size		_ZN40_INTERNAL_6c06f790_4_k_cu_883a5a2f_292354cuda3std3__442_GLOBAL__N__6c06f790_4_k_cu_883a5a2f_292356ignoreE,(_ZN40_INTERNAL_6c06f790_4_k_cu_883a5a2f_292354cute7productE - _ZN40_INTERNAL_6c06f790_4_k_cu_883a5a2f_292354cuda3std3__442_GLOBAL__N__6c06f790_4_k_cu_883a5a2f_292356ignoreE)
_ZN40_INTERNAL_6c06f790_4_k_cu_883a5a2f_292354cuda3std3__442_GLOBAL__N__6c06f790_4_k_cu_883a5a2f_292356ignoreE:
	.zero		1
	.type		_ZN40_INTERNAL_6c06f790_4_k_cu_883a5a2f_292354cute7productE,@object
	.size		_ZN40_INTERNAL_6c06f790_4_k_cu_883a5a2f_292354cute7productE,(_ZN40_INTERNAL_6c06f790_4_k_cu_883a5a2f_292354cuda3std3__45__cpo3endE - _ZN40_INTERNAL_6c06f790_4_k_cu_883a5a2f_292354cute7productE)
_ZN40_INTERNAL_6c06f790_4_k_cu_883a5a2f_292354cute7productE:
	.zero		1
	.type		_ZN40_INTERNAL_6c06f790_4_k_cu_883a5a2f_292354cuda3std3__45__cpo3endE,@object
	.size		_ZN40_INTERNAL_6c06f790_4_k_cu_883a5a2f_292354cuda3std3__45__cpo3endE,(_ZN40_INTERNAL_6c06f790_4_k_cu_883a5a2f_292354cuda3std3__419piecewise_constructE - _ZN40_INTERNAL_6c06f790_4_k_cu_883a5a2f_292354cuda3std3__45__cpo3endE)
_ZN40_INTERNAL_6c06f790_4_k_cu_883a5a2f_292354cuda3std3__45__cpo3endE:
	.zero		1
	.type		_ZN40_INTERNAL_6c06f790_4_k_cu_883a5a2f_292354cuda3std3__419piecewise_constructE,@object
	.size		_ZN40_INTERNAL_6c06f790_4_k_cu_883a5a2f_292354cuda3std3__419piecewise_constructE,(_ZN40_INTERNAL_6c06f790_4_k_cu_883a5a2f_292354cuda3std3__45__cpo4cendE - _ZN40_INTERNAL_6c06f790_4_k_cu_883a5a2f_292354cuda3std3__419piecewise_constructE)
_ZN40_INTERNAL_6c06f790_4_k_cu_883a5a2f_292354cuda3std3__419piecewise_constructE:
	.zero		1
	.type		_ZN40_INTERNAL_6c06f790_4_k_cu_883a5a2f_292354cuda3std3__45__cpo4cendE,@object
	.size		_ZN40_INTERNAL_6c06f790_4_k_cu_883a5a2f_292354cuda3std3__45__cpo4cendE,(_ZN40_INTERNAL_6c06f790_4_k_cu_883a5a2f_292354cuda3std6ranges3__45__cpo4swapE - _ZN40_INTERNAL_6c06f790_4_k_cu_883a5a2f_292354cuda3std3__45__cpo4cendE)
_ZN40_INTERNAL_6c06f790_4_k_cu_883a5a2f_292354cuda3std3__45__cpo4cendE:
	.zero		1
	.type		_ZN40_INTERNAL_6c06f790_4_k_cu_883a5a2f_292354cuda3std6ranges3__45__cpo4swapE,@object
	.size		_ZN40_INTERNAL_6c06f790_4_k_cu_883a5a2f_292354cuda3std6ranges3__45__cpo4swapE,(.L_8 - _ZN40_INTERNAL_6c06f790_4_k_cu_883a5a2f_292354cuda3std6ranges3__45__cpo4swapE)
_ZN40_INTERNAL_6c06f790_4_k_cu_883a5a2f_292354cuda3std6ranges3__45__cpo4swapE:
	.zero		1
.L_8:


//--------------------- .nv.constant0._ZN7cutlass13device_kernelINS_4gemm6kernel13GemmUniversalIN4cute5tupleIJiiiiEEENS1_10collective13CollectiveMmaINS1_34MainloopSm90TmaGmmaWarpSpecializedILi3ENS5_IJNS4_1CILi4EEESB_NSA_ILi1EEEEEENS1_35KernelTmaWarpSpecializedCooperativeEEENS5_IJNSA_ILi128EEESG_NSA_ILi64EEEEEENS_6half_tENS5_IJSC_llEEESJ_SK_NS4_8TiledMMAINS4_8MMA_AtomIJNS4_4SM904GMMA26MMA_64x128x16_F32F16F16_SSILNSO_5MajorE1ELSQ_1ELNSO_7ScaleInE1ELSR_1EEEEEENS4_6LayoutINS5_IJNSA_ILi2EEESC_SC_EEENS5_IJSC_NSA_ILi0EEESX_EEEEENS5_IJNS4_10UnderscoreES10_S10_EEEEENS4_23SM90_TMA_LOAD_MULTICASTENS4_14ComposedLayoutINS4_7SwizzleILi3ELi4ELi3EEENS4_18smem_ptr_flag_bitsILi16EEENSU_INS5_IJSH_NSA_ILi8EEEEEENS5_IJSC_SH_EEEEEEEvNS4_8identityES13_S1D_vS1E_EENS_8epilogue10collective6detail29Sm90TmaWarpSpecializedAdapterINS1H_15DefaultEpilogueISJ_NS5_IJlSC_lEEES1L_NS1G_6thread17LinearCombinationISJ_Li1EffLNS1M_9ScaleType4KindE0ELNS_15FloatRoundStyleE2ESJ_EENS1_15EpilogueDefaultEEEEEvvEEEEvNT_6ParamsE --------------------------
	.section	.nv.constant0._ZN7cutlass13device_kernelINS_4gemm6kernel13GemmUniversalIN4cute5tupleIJiiiiEEENS1_10collective13CollectiveMmaINS1_34MainloopSm90TmaGmmaWarpSpecializedILi3ENS5_IJNS4_1CILi4EEESB_NSA_ILi1EEEEEENS1_35KernelTmaWarpSpecializedCooperativeEEENS5_IJNSA_ILi128EEESG_NSA_ILi64EEEEEENS_6half_tENS5_IJSC_llEEESJ_SK_NS4_8TiledMMAINS4_8MMA_AtomIJNS4_4SM904GMMA26MMA_64x128x16_F32F16F16_SSILNSO_5MajorE1ELSQ_1ELNSO_7ScaleInE1ELSR_1EEEEEENS4_6LayoutINS5_IJNSA_ILi2EEESC_SC_EEENS5_IJSC_NSA_ILi0EEESX_EEEEENS5_IJNS4_10UnderscoreES10_S10_EEEEENS4_23SM90_TMA_LOAD_MULTICASTENS4_14ComposedLayoutINS4_7SwizzleILi3ELi4ELi3EEENS4_18smem_ptr_flag_bitsILi16EEENSU_INS5_IJSH_NSA_ILi8EEEEEENS5_IJSC_SH_EEEEEEEvNS4_8identityES13_S1D_vS1E_EENS_8epilogue10collective6detail29Sm90TmaWarpSpecializedAdapterINS1H_15DefaultEpilogueISJ_NS5_IJlSC_lEEES1L_NS1G_6thread17LinearCombinationISJ_Li1EffLNS1M_9ScaleType4KindE0ELNS_15FloatRoundStyleE2ESJ_EENS1_15EpilogueDefaultEEEEEvvEEEEvNT_6ParamsE,"a",@progbits
	.sectionflags	@""
	.align	4
.nv.constant0._ZN7cutlass13device_kernelINS_4gemm6kernel13GemmUniversalIN4cute5tupleIJiiiiEEENS1_10collective13CollectiveMmaINS1_34MainloopSm90TmaGmmaWarpSpecializedILi3ENS5_IJNS4_1CILi4EEESB_NSA_ILi1EEEEEENS1_35KernelTmaWarpSpecializedCooperativeEEENS5_IJNSA_ILi128EEESG_NSA_ILi64EEEEEENS_6half_tENS5_IJSC_llEEESJ_SK_NS4_8TiledMMAINS4_8MMA_AtomIJNS4_4SM904GMMA26MMA_64x128x16_F32F16F16_SSILNSO_5MajorE1ELSQ_1ELNSO_7ScaleInE1ELSR_1EEEEEENS4_6LayoutINS5_IJNSA_ILi2EEESC_SC_EEENS5_IJSC_NSA_ILi0EEESX_EEEEENS5_IJNS4_10UnderscoreES10_S10_EEEEENS4_23SM90_TMA_LOAD_MULTICASTENS4_14ComposedLayoutINS4_7SwizzleILi3ELi4ELi3EEENS4_18smem_ptr_flag_bitsILi16EEENSU_INS5_IJSH_NSA_ILi8EEEEEENS5_IJSC_SH_EEEEEEEvNS4_8identityES13_S1D_vS1E_EENS_8epilogue10collective6detail29Sm90TmaWarpSpecializedAdapterINS1H_15DefaultEpilogueISJ_NS5_IJlSC_lEEES1L_NS1G_6thread17LinearCombinationISJ_Li1EffLNS1M_9ScaleType4KindE0ELNS_15FloatRoundStyleE2ESJ_EENS1_15EpilogueDefaultEEEEEvvEEEEvNT_6ParamsE:
	.zero		1664


//--------------------- SYMBOLS --------------------------

	.type		.nv.reservedSmem.offset0,@object
	.size		.nv.reservedSmem.offset0,0x4
	.type		__assertfail,@function
